//
// Generated by NVIDIA NVVM Compiler
//
// Compiler Build ID: CL-36424714
// Cuda compilation tools, release 13.0, V13.0.88
// Based on NVVM 20.0.0
//

.version 9.0
.target sm_100
.address_size 64

	// .globl	_Z8convolvePfmS_mS_m

.visible .entry _Z8convolvePfmS_mS_m(
	.param .u64 .ptr .align 1 _Z8convolvePfmS_mS_m_param_0,
	.param .u64 _Z8convolvePfmS_mS_m_param_1,
	.param .u64 .ptr .align 1 _Z8convolvePfmS_mS_m_param_2,
	.param .u64 _Z8convolvePfmS_mS_m_param_3,
	.param .u64 .ptr .align 1 _Z8convolvePfmS_mS_m_param_4,
	.param .u64 _Z8convolvePfmS_mS_m_param_5
)
{
	.reg .pred 	%p<41>;
	.reg .b32 	%r<51>;
	.reg .b32 	%f<84>;
	.reg .b64 	%rd<159>;

	ld.param.u64 	%rd86, [_Z8convolvePfmS_mS_m_param_0];
	ld.param.u64 	%rd83, [_Z8convolvePfmS_mS_m_param_1];
	ld.param.u64 	%rd87, [_Z8convolvePfmS_mS_m_param_2];
	ld.param.u64 	%rd88, [_Z8convolvePfmS_mS_m_param_3];
	ld.param.u64 	%rd84, [_Z8convolvePfmS_mS_m_param_4];
	ld.param.u64 	%rd85, [_Z8convolvePfmS_mS_m_param_5];
	cvta.to.global.u64 	%rd1, %rd86;
	cvta.to.global.u64 	%rd2, %rd87;
	mov.u32 	%r1, %ctaid.x;
	mov.u32 	%r2, %ntid.x;
	mov.u32 	%r3, %tid.x;
	mad.lo.s32 	%r4, %r1, %r2, %r3;
	cvt.s64.s32 	%rd3, %r4;
	setp.lt.u64 	%p1, %rd88, %rd3;
	@%p1 bra 	$L__BB0_87;
	cvta.to.global.u64 	%rd89, %rd84;
	shl.b64 	%rd90, %rd3, 2;
	add.s64 	%rd4, %rd89, %rd90;
	mov.b32 	%r5, 0;
	st.global.u32 	[%rd4], %r5;
	setp.eq.s64 	%p2, %rd83, 0;
	@%p2 bra 	$L__BB0_87;
	and.b64  	%rd5, %rd83, 7;
	setp.lt.u64 	%p3, %rd83, 8;
	mov.b64 	%rd154, 0;
	mov.f32 	%f67, 0f00000000;
	@%p3 bra 	$L__BB0_45;
	and.b64  	%rd154, %rd83, -8;
	add.s64 	%rd94, %rd90, %rd2;
	add.s64 	%rd138, %rd94, -12;
	add.s64 	%rd137, %rd1, 16;
	mov.f32 	%f67, 0f00000000;
	mov.b64 	%rd139, 7;
	cvt.u32.u64 	%r6, %rd85;
	mov.u64 	%rd140, %rd154;
$L__BB0_4:
	.pragma "nounroll";
	add.s64 	%rd13, %rd139, -7;
	or.b64  	%rd95, %rd13, %rd85;
	and.b64  	%rd96, %rd95, -4294967296;
	setp.ne.s64 	%p4, %rd96, 0;
	@%p4 bra 	$L__BB0_6;
	cvt.u32.u64 	%r7, %rd13;
	rem.u32 	%r8, %r7, %r6;
	cvt.u64.u32 	%rd141, %r8;
	bra.uni 	$L__BB0_7;
$L__BB0_6:
	rem.u64 	%rd141, %rd13, %rd85;
$L__BB0_7:
	setp.ne.s64 	%p5, %rd141, 0;
	@%p5 bra 	$L__BB0_9;
	ld.global.f32 	%f35, [%rd138+12];
	ld.global.f32 	%f36, [%rd137+-16];
	fma.rn.f32 	%f67, %f35, %f36, %f67;
	st.global.f32 	[%rd4], %f67;
$L__BB0_9:
	add.s64 	%rd17, %rd139, -6;
	or.b64  	%rd97, %rd17, %rd85;
	and.b64  	%rd98, %rd97, -4294967296;
	setp.ne.s64 	%p6, %rd98, 0;
	@%p6 bra 	$L__BB0_11;
	cvt.u32.u64 	%r10, %rd17;
	rem.u32 	%r11, %r10, %r6;
	cvt.u64.u32 	%rd142, %r11;
	bra.uni 	$L__BB0_12;
$L__BB0_11:
	rem.u64 	%rd142, %rd17, %rd85;
$L__BB0_12:
	setp.ne.s64 	%p7, %rd142, 0;
	@%p7 bra 	$L__BB0_14;
	ld.global.f32 	%f37, [%rd138+8];
	ld.global.f32 	%f38, [%rd137+-12];
	fma.rn.f32 	%f67, %f37, %f38, %f67;
	st.global.f32 	[%rd4], %f67;
$L__BB0_14:
	add.s64 	%rd21, %rd139, -5;
	or.b64  	%rd99, %rd21, %rd85;
	and.b64  	%rd100, %rd99, -4294967296;
	setp.ne.s64 	%p8, %rd100, 0;
	@%p8 bra 	$L__BB0_16;
	cvt.u32.u64 	%r13, %rd21;
	rem.u32 	%r14, %r13, %r6;
	cvt.u64.u32 	%rd143, %r14;
	bra.uni 	$L__BB0_17;
$L__BB0_16:
	rem.u64 	%rd143, %rd21, %rd85;
$L__BB0_17:
	setp.ne.s64 	%p9, %rd143, 0;
	@%p9 bra 	$L__BB0_19;
	ld.global.f32 	%f39, [%rd138+4];
	ld.global.f32 	%f40, [%rd137+-8];
	fma.rn.f32 	%f67, %f39, %f40, %f67;
	st.global.f32 	[%rd4], %f67;
$L__BB0_19:
	add.s64 	%rd25, %rd139, -4;
	or.b64  	%rd101, %rd25, %rd85;
	and.b64  	%rd102, %rd101, -4294967296;
	setp.ne.s64 	%p10, %rd102, 0;
	@%p10 bra 	$L__BB0_21;
	cvt.u32.u64 	%r16, %rd25;
	rem.u32 	%r17, %r16, %r6;
	cvt.u64.u32 	%rd144, %r17;
	bra.uni 	$L__BB0_22;
$L__BB0_21:
	rem.u64 	%rd144, %rd25, %rd85;
$L__BB0_22:
	setp.ne.s64 	%p11, %rd144, 0;
	@%p11 bra 	$L__BB0_24;
	ld.global.f32 	%f41, [%rd138];
	ld.global.f32 	%f42, [%rd137+-4];
	fma.rn.f32 	%f67, %f41, %f42, %f67;
	st.global.f32 	[%rd4], %f67;
$L__BB0_24:
	add.s64 	%rd29, %rd139, -3;
	or.b64  	%rd103, %rd29, %rd85;
	and.b64  	%rd104, %rd103, -4294967296;
	setp.ne.s64 	%p12, %rd104, 0;
	@%p12 bra 	$L__BB0_26;
	cvt.u32.u64 	%r19, %rd29;
	rem.u32 	%r20, %r19, %r6;
	cvt.u64.u32 	%rd145, %r20;
	bra.uni 	$L__BB0_27;
$L__BB0_26:
	rem.u64 	%rd145, %rd29, %rd85;
$L__BB0_27:
	setp.ne.s64 	%p13, %rd145, 0;
	@%p13 bra 	$L__BB0_29;
	ld.global.f32 	%f43, [%rd138+-4];
	ld.global.f32 	%f44, [%rd137];
	fma.rn.f32 	%f67, %f43, %f44, %f67;
	st.global.f32 	[%rd4], %f67;
$L__BB0_29:
	add.s64 	%rd33, %rd139, -2;
	or.b64  	%rd105, %rd33, %rd85;
	and.b64  	%rd106, %rd105, -4294967296;
	setp.ne.s64 	%p14, %rd106, 0;
	@%p14 bra 	$L__BB0_31;
	cvt.u32.u64 	%r22, %rd33;
	rem.u32 	%r23, %r22, %r6;
	cvt.u64.u32 	%rd146, %r23;
	bra.uni 	$L__BB0_32;
$L__BB0_31:
	rem.u64 	%rd146, %rd33, %rd85;
$L__BB0_32:
	setp.ne.s64 	%p15, %rd146, 0;
	@%p15 bra 	$L__BB0_34;
	ld.global.f32 	%f45, [%rd138+-8];
	ld.global.f32 	%f46, [%rd137+4];
	fma.rn.f32 	%f67, %f45, %f46, %f67;
	st.global.f32 	[%rd4], %f67;
$L__BB0_34:
	add.s64 	%rd37, %rd139, -1;
	or.b64  	%rd107, %rd37, %rd85;
	and.b64  	%rd108, %rd107, -4294967296;
	setp.ne.s64 	%p16, %rd108, 0;
	@%p16 bra 	$L__BB0_36;
	cvt.u32.u64 	%r25, %rd37;
	rem.u32 	%r26, %r25, %r6;
	cvt.u64.u32 	%rd147, %r26;
	bra.uni 	$L__BB0_37;
$L__BB0_36:
	rem.u64 	%rd147, %rd37, %rd85;
$L__BB0_37:
	setp.ne.s64 	%p17, %rd147, 0;
	@%p17 bra 	$L__BB0_39;
	ld.global.f32 	%f47, [%rd138+-12];
	ld.global.f32 	%f48, [%rd137+8];
	fma.rn.f32 	%f67, %f47, %f48, %f67;
	st.global.f32 	[%rd4], %f67;
$L__BB0_39:
	or.b64  	%rd109, %rd139, %rd85;
	and.b64  	%rd110, %rd109, -4294967296;
	setp.ne.s64 	%p18, %rd110, 0;
	@%p18 bra 	$L__BB0_41;
	cvt.u32.u64 	%r28, %rd139;
	rem.u32 	%r29, %r28, %r6;
	cvt.u64.u32 	%rd148, %r29;
	bra.uni 	$L__BB0_42;
$L__BB0_41:
	rem.u64 	%rd148, %rd139, %rd85;
$L__BB0_42:
	setp.ne.s64 	%p19, %rd148, 0;
	@%p19 bra 	$L__BB0_44;
	ld.global.f32 	%f49, [%rd138+-16];
	ld.global.f32 	%f50, [%rd137+12];
	fma.rn.f32 	%f67, %f49, %f50, %f67;
	st.global.f32 	[%rd4], %f67;
$L__BB0_44:
	add.s64 	%rd140, %rd140, -8;
	add.s64 	%rd139, %rd139, 8;
	add.s64 	%rd138, %rd138, -32;
	add.s64 	%rd137, %rd137, 32;
	setp.ne.s64 	%p20, %rd140, 0;
	@%p20 bra 	$L__BB0_4;
$L__BB0_45:
	setp.eq.s64 	%p21, %rd5, 0;
	@%p21 bra 	$L__BB0_87;
	and.b64  	%rd49, %rd83, 3;
	setp.lt.u64 	%p22, %rd5, 4;
	@%p22 bra 	$L__BB0_68;
	or.b64  	%rd111, %rd154, %rd85;
	and.b64  	%rd112, %rd111, -4294967296;
	setp.ne.s64 	%p23, %rd112, 0;
	@%p23 bra 	$L__BB0_49;
	cvt.u32.u64 	%r30, %rd85;
	cvt.u32.u64 	%r31, %rd154;
	rem.u32 	%r32, %r31, %r30;
	cvt.u64.u32 	%rd150, %r32;
	bra.uni 	$L__BB0_50;
$L__BB0_49:
	rem.u64 	%rd150, %rd154, %rd85;
$L__BB0_50:
	setp.ne.s64 	%p24, %rd150, 0;
	sub.s64 	%rd113, %rd3, %rd154;
	shl.b64 	%rd114, %rd113, 2;
	add.s64 	%rd53, %rd2, %rd114;
	shl.b64 	%rd115, %rd154, 2;
	add.s64 	%rd54, %rd1, %rd115;
	@%p24 bra 	$L__BB0_52;
	ld.global.f32 	%f51, [%rd53];
	ld.global.f32 	%f52, [%rd54];
	fma.rn.f32 	%f67, %f51, %f52, %f67;
	st.global.f32 	[%rd4], %f67;
$L__BB0_52:
	add.s64 	%rd55, %rd154, 1;
	or.b64  	%rd116, %rd55, %rd85;
	and.b64  	%rd117, %rd116, -4294967296;
	setp.ne.s64 	%p25, %rd117, 0;
	@%p25 bra 	$L__BB0_54;
	cvt.u32.u64 	%r33, %rd85;
	cvt.u32.u64 	%r34, %rd55;
	rem.u32 	%r35, %r34, %r33;
	cvt.u64.u32 	%rd151, %r35;
	bra.uni 	$L__BB0_55;
$L__BB0_54:
	rem.u64 	%rd151, %rd55, %rd85;
$L__BB0_55:
	setp.ne.s64 	%p26, %rd151, 0;
	@%p26 bra 	$L__BB0_57;
	ld.global.f32 	%f53, [%rd53+-4];
	ld.global.f32 	%f54, [%rd54+4];
	fma.rn.f32 	%f67, %f53, %f54, %f67;
	st.global.f32 	[%rd4], %f67;
$L__BB0_57:
	add.s64 	%rd59, %rd154, 2;
	or.b64  	%rd118, %rd59, %rd85;
	and.b64  	%rd119, %rd118, -4294967296;
	setp.ne.s64 	%p27, %rd119, 0;
	@%p27 bra 	$L__BB0_59;
	cvt.u32.u64 	%r36, %rd85;
	cvt.u32.u64 	%r37, %rd59;
	rem.u32 	%r38, %r37, %r36;
	cvt.u64.u32 	%rd152, %r38;
	bra.uni 	$L__BB0_60;
$L__BB0_59:
	rem.u64 	%rd152, %rd59, %rd85;
$L__BB0_60:
	setp.ne.s64 	%p28, %rd152, 0;
	@%p28 bra 	$L__BB0_62;
	ld.global.f32 	%f55, [%rd53+-8];
	ld.global.f32 	%f56, [%rd54+8];
	fma.rn.f32 	%f67, %f55, %f56, %f67;
	st.global.f32 	[%rd4], %f67;
$L__BB0_62:
	add.s64 	%rd63, %rd154, 3;
	or.b64  	%rd120, %rd63, %rd85;
	and.b64  	%rd121, %rd120, -4294967296;
	setp.ne.s64 	%p29, %rd121, 0;
	@%p29 bra 	$L__BB0_64;
	cvt.u32.u64 	%r39, %rd85;
	cvt.u32.u64 	%r40, %rd63;
	rem.u32 	%r41, %r40, %r39;
	cvt.u64.u32 	%rd153, %r41;
	bra.uni 	$L__BB0_65;
$L__BB0_64:
	rem.u64 	%rd153, %rd63, %rd85;
$L__BB0_65:
	setp.ne.s64 	%p30, %rd153, 0;
	@%p30 bra 	$L__BB0_67;
	ld.global.f32 	%f57, [%rd53+-12];
	ld.global.f32 	%f58, [%rd54+12];
	fma.rn.f32 	%f67, %f57, %f58, %f67;
	st.global.f32 	[%rd4], %f67;
$L__BB0_67:
	add.s64 	%rd154, %rd154, 4;
$L__BB0_68:
	setp.eq.s64 	%p31, %rd49, 0;
	@%p31 bra 	$L__BB0_87;
	setp.eq.s64 	%p32, %rd49, 1;
	@%p32 bra 	$L__BB0_81;
	or.b64  	%rd122, %rd154, %rd85;
	and.b64  	%rd123, %rd122, -4294967296;
	setp.ne.s64 	%p33, %rd123, 0;
	@%p33 bra 	$L__BB0_72;
	cvt.u32.u64 	%r42, %rd85;
	cvt.u32.u64 	%r43, %rd154;
	rem.u32 	%r44, %r43, %r42;
	cvt.u64.u32 	%rd155, %r44;
	bra.uni 	$L__BB0_73;
$L__BB0_72:
	rem.u64 	%rd155, %rd154, %rd85;
$L__BB0_73:
	setp.ne.s64 	%p34, %rd155, 0;
	sub.s64 	%rd124, %rd3, %rd154;
	shl.b64 	%rd125, %rd124, 2;
	add.s64 	%rd72, %rd2, %rd125;
	shl.b64 	%rd126, %rd154, 2;
	add.s64 	%rd73, %rd1, %rd126;
	@%p34 bra 	$L__BB0_75;
	ld.global.f32 	%f59, [%rd72];
	ld.global.f32 	%f60, [%rd73];
	fma.rn.f32 	%f67, %f59, %f60, %f67;
	st.global.f32 	[%rd4], %f67;
$L__BB0_75:
	add.s64 	%rd74, %rd154, 1;
	or.b64  	%rd127, %rd74, %rd85;
	and.b64  	%rd128, %rd127, -4294967296;
	setp.ne.s64 	%p35, %rd128, 0;
	@%p35 bra 	$L__BB0_77;
	cvt.u32.u64 	%r45, %rd85;
	cvt.u32.u64 	%r46, %rd74;
	rem.u32 	%r47, %r46, %r45;
	cvt.u64.u32 	%rd156, %r47;
	bra.uni 	$L__BB0_78;
$L__BB0_77:
	rem.u64 	%rd156, %rd74, %rd85;
$L__BB0_78:
	setp.ne.s64 	%p36, %rd156, 0;
	@%p36 bra 	$L__BB0_80;
	ld.global.f32 	%f61, [%rd72+-4];
	ld.global.f32 	%f62, [%rd73+4];
	fma.rn.f32 	%f67, %f61, %f62, %f67;
	st.global.f32 	[%rd4], %f67;
$L__BB0_80:
	add.s64 	%rd154, %rd154, 2;
$L__BB0_81:
	and.b64  	%rd129, %rd83, 1;
	setp.eq.b64 	%p37, %rd129, 1;
	not.pred 	%p38, %p37;
	@%p38 bra 	$L__BB0_87;
	or.b64  	%rd130, %rd154, %rd85;
	and.b64  	%rd131, %rd130, -4294967296;
	setp.ne.s64 	%p39, %rd131, 0;
	@%p39 bra 	$L__BB0_84;
	cvt.u32.u64 	%r48, %rd85;
	cvt.u32.u64 	%r49, %rd154;
	rem.u32 	%r50, %r49, %r48;
	cvt.u64.u32 	%rd158, %r50;
	bra.uni 	$L__BB0_85;
$L__BB0_84:
	rem.u64 	%rd158, %rd154, %rd85;
$L__BB0_85:
	setp.ne.s64 	%p40, %rd158, 0;
	@%p40 bra 	$L__BB0_87;
	sub.s64 	%rd132, %rd3, %rd154;
	shl.b64 	%rd133, %rd132, 2;
	add.s64 	%rd134, %rd2, %rd133;
	ld.global.f32 	%f63, [%rd134];
	shl.b64 	%rd135, %rd154, 2;
	add.s64 	%rd136, %rd1, %rd135;
	ld.global.f32 	%f64, [%rd136];
	fma.rn.f32 	%f65, %f63, %f64, %f67;
	st.global.f32 	[%rd4], %f65;
$L__BB0_87:
	ret;

}


// ===== COMPILED SASS (sm_100) =====

	.target	sm_100

	.elftype	@"ET_EXEC"


//--------------------- .note.nv.tkinfo           --------------------------
	.section	.note.nv.tkinfo,"",@"SHT_NOTE"
	.sectionflags	@"SHF_NOTE_NV_TKINFO"
	.tkinfo
        /*0018*/ 	.word	0x00000002
        /*0030*/ 	.string	""
        /*0030*/ 	.string	"ptxas"
        /*0030*/ 	.string	"Cuda compilation tools, release 13.0, V13.0.88"
        /*0030*/ 	.string	"Build cuda_13.0.r13.0/compiler.36424714_0"
        /*0030*/ 	.string	"-arch sm_100 -m 64 "



//--------------------- .note.nv.cuinfo           --------------------------
	.section	.note.nv.cuinfo,"",@"SHT_NOTE"
	.sectionflags	@"SHF_NOTE_NV_CUINFO"
        /*0018*/ 	.short	0x0002
        /*001a*/ 	.short	0x0064
        /*001c*/ 	.short	0x0082
	.zero		2


//--------------------- .nv.info                  --------------------------
	.section	.nv.info,"",@"SHT_CUDA_INFO"
	.align	4


	//----- nvinfo : EIATTR_REGCOUNT
	.align		4
        /*0000*/ 	.byte	0x04, 0x2f
        /*0002*/ 	.short	(.L_1 - .L_0)
	.align		4
.L_0:
        /*0004*/ 	.word	index@(_Z8convolvePfmS_mS_m)
        /*0008*/ 	.word	0x00000018


	//----- nvinfo : EIATTR_FRAME_SIZE
	.align		4
.L_1:
        /*000c*/ 	.byte	0x04, 0x11
        /*000e*/ 	.short	(.L_3 - .L_2)
	.align		4
.L_2:
        /*0010*/ 	.word	index@($__internal_0_$__cuda_sm20_rem_u64)
        /*0014*/ 	.word	0x00000000


	//----- nvinfo : EIATTR_FRAME_SIZE
	.align		4
.L_3:
        /*0018*/ 	.byte	0x04, 0x11
        /*001a*/ 	.short	(.L_5 - .L_4)
	.align		4
.L_4:
        /*001c*/ 	.word	index@(_Z8convolvePfmS_mS_m)
        /*0020*/ 	.word	0x00000000


	//----- nvinfo : EIATTR_MIN_STACK_SIZE
	.align		4
.L_5:
        /*0024*/ 	.byte	0x04, 0x12
        /*0026*/ 	.short	(.L_7 - .L_6)
	.align		4
.L_6:
        /*0028*/ 	.word	index@(_Z8convolvePfmS_mS_m)
        /*002c*/ 	.word	0x00000000
.L_7:


//--------------------- .nv.compat                --------------------------
	.section	.nv.compat,"",@"SHT_CUDA_COMPAT_INFO"
	.align	4
        /*0000*/ 	.byte	0x02, 0x09, 0x00, 0x00, 0x02, 0x02, 0x01, 0x00, 0x02, 0x05, 0x05, 0x00, 0x03, 0x07, 0x01, 0x01
        /*0010*/ 	.byte	0x02, 0x03, 0x00, 0x00, 0x02, 0x06, 0x01, 0x00, 0x04, 0x0b, 0x08, 0x00, 0x09, 0x00, 0x00, 0x00
        /*0020*/ 	.byte	0x00, 0x00, 0x00, 0x00


//--------------------- .nv.info._Z8convolvePfmS_mS_m --------------------------
	.section	.nv.info._Z8convolvePfmS_mS_m,"",@"SHT_CUDA_INFO"
	.sectionflags	@""
	.align	4


	//----- nvinfo : EIATTR_CUDA_API_VERSION
	.align		4
        /*0000*/ 	.byte	0x04, 0x37
        /*0002*/ 	.short	(.L_9 - .L_8)
.L_8:
        /*0004*/ 	.word	0x00000082


	//----- nvinfo : EIATTR_KPARAM_INFO
	.align		4
.L_9:
        /*0008*/ 	.byte	0x04, 0x17
        /*000a*/ 	.short	(.L_11 - .L_10)
.L_10:
        /*000c*/ 	.word	0x00000000
        /*0010*/ 	.short	0x0005
        /*0012*/ 	.short	0x0028
        /*0014*/ 	.byte	0x00, 0xf0, 0x21, 0x00


	//----- nvinfo : EIATTR_KPARAM_INFO
	.align		4
.L_11:
        /*0018*/ 	.byte	0x04, 0x17
        /*001a*/ 	.short	(.L_13 - .L_12)
.L_12:
        /*001c*/ 	.word	0x00000000
        /*0020*/ 	.short	0x0004
        /*0022*/ 	.short	0x0020
        /*0024*/ 	.byte	0x00, 0xf5, 0x21, 0x00


	//----- nvinfo : EIATTR_KPARAM_INFO
	.align		4
.L_13:
        /*0028*/ 	.byte	0x04, 0x17
        /*002a*/ 	.short	(.L_15 - .L_14)
.L_14:
        /*002c*/ 	.word	0x00000000
        /*0030*/ 	.short	0x0003
        /*0032*/ 	.short	0x0018
        /*0034*/ 	.byte	0x00, 0xf0, 0x21, 0x00


	//----- nvinfo : EIATTR_KPARAM_INFO
	.align		4
.L_15:
        /*0038*/ 	.byte	0x04, 0x17
        /*003a*/ 	.short	(.L_17 - .L_16)
.L_16:
        /*003c*/ 	.word	0x00000000
        /*0040*/ 	.short	0x0002
        /*0042*/ 	.short	0x0010
        /*0044*/ 	.byte	0x00, 0xf5, 0x21, 0x00


	//----- nvinfo : EIATTR_KPARAM_INFO
	.align		4
.L_17:
        /*0048*/ 	.byte	0x04, 0x17
        /*004a*/ 	.short	(.L_19 - .L_18)
.L_18:
        /*004c*/ 	.word	0x00000000
        /*0050*/ 	.short	0x0001
        /*0052*/ 	.short	0x0008
        /*0054*/ 	.byte	0x00, 0xf0, 0x21, 0x00


	//----- nvinfo : EIATTR_KPARAM_INFO
	.align		4
.L_19:
        /*0058*/ 	.byte	0x04, 0x17
        /*005a*/ 	.short	(.L_21 - .L_20)
.L_20:
        /*005c*/ 	.word	0x00000000
        /*0060*/ 	.short	0x0000
        /*0062*/ 	.short	0x0000
        /*0064*/ 	.byte	0x00, 0xf5, 0x21, 0x00


	//----- nvinfo : EIATTR_SPARSE_MMA_MASK
	.align		4
.L_21:
        /*0068*/ 	.byte	0x03, 0x50
        /*006a*/ 	.short	0x0000


	//----- nvinfo : EIATTR_MAXREG_COUNT
	.align		4
        /*006c*/ 	.byte	0x03, 0x1b
        /*006e*/ 	.short	0x00ff


	//----- nvinfo : EIATTR_MERCURY_ISA_VERSION
	.align		4
        /*0070*/ 	.byte	0x03, 0x5f
        /*0072*/ 	.short	0x0101


	//----- nvinfo : EIATTR_VRC_CTA_INIT_COUNT
	.align		4
        /*0074*/ 	.byte	0x02, 0x4a
	.zero		1
	.zero		1


	//----- nvinfo : EIATTR_EXIT_INSTR_OFFSETS
	.align		4
        /*0078*/ 	.byte	0x04, 0x1c
        /*007a*/ 	.short	(.L_23 - .L_22)


	//   ....[0]....
.L_22:
        /*007c*/ 	.word	0x00000090


	//   ....[1]....
        /*0080*/ 	.word	0x00000140


	//   ....[2]....
        /*0084*/ 	.word	0x00001560


	//   ....[3]....
        /*0088*/ 	.word	0x00001fd0


	//   ....[4]....
        /*008c*/ 	.word	0x000025a0


	//   ....[5]....
        /*0090*/ 	.word	0x000027a0


	//   ....[6]....
        /*0094*/ 	.word	0x00002890


	//----- nvinfo : EIATTR_CRS_STACK_SIZE
	.align		4
.L_23:
        /*0098*/ 	.byte	0x04, 0x1e
        /*009a*/ 	.short	(.L_25 - .L_24)
.L_24:
        /*009c*/ 	.word	0x00000000


	//----- nvinfo : EIATTR_CBANK_PARAM_SIZE
	.align		4
.L_25:
        /*00a0*/ 	.byte	0x03, 0x19
        /*00a2*/ 	.short	0x0030


	//----- nvinfo : EIATTR_PARAM_CBANK
	.align		4
        /*00a4*/ 	.byte	0x04, 0x0a
        /*00a6*/ 	.short	(.L_27 - .L_26)
	.align		4
.L_26:
        /*00a8*/ 	.word	index@(.nv.constant0._Z8convolvePfmS_mS_m)
        /*00ac*/ 	.short	0x0380
        /*00ae*/ 	.short	0x0030


	//----- nvinfo : EIATTR_SW_WAR
	.align		4
.L_27:
        /*00b0*/ 	.byte	0x04, 0x36
        /*00b2*/ 	.short	(.L_29 - .L_28)
.L_28:
        /*00b4*/ 	.word	0x00000008
.L_29:


//--------------------- .nv.callgraph             --------------------------
	.section	.nv.callgraph,"",@"SHT_CUDA_CALLGRAPH"
	.align	4
	.sectionentsize	8
	.align		4
        /*0000*/ 	.word	0x00000000
	.align		4
        /*0004*/ 	.word	0xffffffff
	.align		4
        /*0008*/ 	.word	0x00000000
	.align		4
        /*000c*/ 	.word	0xfffffffe
	.align		4
        /*0010*/ 	.word	0x00000000
	.align		4
        /*0014*/ 	.word	0xfffffffd
	.align		4
        /*0018*/ 	.word	0x00000000
	.align		4
        /*001c*/ 	.word	0xfffffffc


//--------------------- .text._Z8convolvePfmS_mS_m --------------------------
	.section	.text._Z8convolvePfmS_mS_m,"ax",@progbits
	.align	128
        .global         _Z8convolvePfmS_mS_m
        .type           _Z8convolvePfmS_mS_m,@function
        .size           _Z8convolvePfmS_mS_m,(.L_x_34 - _Z8convolvePfmS_mS_m)
        .other          _Z8convolvePfmS_mS_m,@"STO_CUDA_ENTRY STV_DEFAULT"
_Z8convolvePfmS_mS_m:
.text._Z8convolvePfmS_mS_m:
[----:B------:R-:W-:Y:S01]  /*0000*/  LDC R1, c[0x0][0x37c] ;  /* 0x0000df00ff017b82 */ /* 0x000fe20000000800 */
[----:B------:R-:W0:Y:S07]  /*0010*/  S2R R0, SR_TID.X ;  /* 0x0000000000007919 */ /* 0x000e2e0000002100 */
[----:B------:R-:W0:Y:S01]  /*0020*/  S2UR UR4, SR_CTAID.X ;  /* 0x00000000000479c3 */ /* 0x000e220000002500 */
[----:B------:R-:W1:Y:S07]  /*0030*/  LDCU.64 UR6, c[0x0][0x398] ;  /* 0x00007300ff0677ac */ /* 0x000e6e0008000a00 */
[----:B------:R-:W0:Y:S02]  /*0040*/  LDC R5, c[0x0][0x360] ;  /* 0x0000d800ff057b82 */ /* 0x000e240000000800 */
[----:B0-----:R-:W-:-:S05]  /*0050*/  IMAD R5, R5, UR4, R0 ;  /* 0x0000000405057c24 */ /* 0x001fca000f8e0200 */
[----:B-1----:R-:W-:Y:S02]  /*0060*/  ISETP.GT.U32.AND P0, PT, R5, UR6, PT ;  /* 0x0000000605007c0c */ /* 0x002fe4000bf04070 */
[----:B------:R-:W-:-:S04]  /*0070*/  SHF.R.S32.HI R4, RZ, 0x1f, R5 ;  /* 0x0000001fff047819 */ /* 0x000fc80000011405 */
[----:B------:R-:W-:-:S13]  /*0080*/  ISETP.GT.U32.AND.EX P0, PT, R4, UR7, PT, P0 ;  /* 0x0000000704007c0c */ /* 0x000fda000bf04100 */
[----:B------:R-:W-:Y:S05]  /*0090*/  @P0 EXIT ;  /* 0x000000000000094d */ /* 0x000fea0003800000 */
[----:B------:R-:W0:Y:S01]  /*00a0*/  LDCU.64 UR6, c[0x0][0x388] ;  /* 0x00007100ff0677ac */ /* 0x000e220008000a00 */
[C---:B------:R-:W-:Y:S01]  /*00b0*/  IMAD.SHL.U32 R11, R5.reuse, 0x4, RZ ;  /* 0x00000004050b7824 */ /* 0x040fe200078e00ff */
[----:B------:R-:W-:Y:S01]  /*00c0*/  SHF.L.U64.HI R0, R5, 0x2, R4 ;  /* 0x0000000205007819 */ /* 0x000fe20000010204 */
[----:B------:R-:W1:Y:S01]  /*00d0*/  LDCU.64 UR4, c[0x0][0x3a0] ;  /* 0x00007400ff0477ac */ /* 0x000e620008000a00 */
[----:B------:R-:W2:Y:S01]  /*00e0*/  LDCU.64 UR12, c[0x0][0x358] ;  /* 0x00006b00ff0c77ac */ /* 0x000ea20008000a00 */
[----:B0-----:R-:W-:-:S04]  /*00f0*/  ISETP.NE.U32.AND P0, PT, RZ, UR6, PT ;  /* 0x00000006ff007c0c */ /* 0x001fc8000bf05070 */
[----:B------:R-:W-:Y:S02]  /*0100*/  ISETP.NE.AND.EX P0, PT, RZ, UR7, PT, P0 ;  /* 0x00000007ff007c0c */ /* 0x000fe4000bf05300 */
[----:B-1----:R-:W-:-:S04]  /*0110*/  IADD3 R8, P1, PT, R11, UR4, RZ ;  /* 0x000000040b087c10 */ /* 0x002fc8000ff3e0ff */
[----:B------:R-:W-:-:S05]  /*0120*/  IADD3.X R9, PT, PT, R0, UR5, RZ, P1, !PT ;  /* 0x0000000500097c10 */ /* 0x000fca0008ffe4ff */
[----:B--2---:R0:W-:Y:S02]  /*0130*/  STG.E desc[UR12][R8.64], RZ ;  /* 0x000000ff08007986 */ /* 0x0041e4000c10190c */
[----:B------:R-:W-:Y:S05]  /*0140*/  @!P0 EXIT ;  /* 0x000000000000894d */ /* 0x000fea0003800000 */
[----:B------:R-:W-:Y:S01]  /*0150*/  UISETP.GE.U32.AND UP0, UPT, UR6, 0x8, UPT ;  /* 0x000000080600788c */ /* 0x000fe2000bf06070 */
[----:B------:R-:W-:Y:S01]  /*0160*/  IMAD.MOV.U32 R3, RZ, RZ, RZ ;  /* 0x000000ffff037224 */ /* 0x000fe200078e00ff */
[----:B------:R-:W1:Y:S02]  /*0170*/  LDCU.64 UR8, c[0x0][0x3a8] ;  /* 0x00007500ff0877ac */ /* 0x000e640008000a00 */
[----:B------:R-:W-:Y:S02]  /*0180*/  UISETP.GE.U32.AND.EX UP0, UPT, UR7, URZ, UPT, UP0 ;  /* 0x000000ff0700728c */ /* 0x000fe4000bf06100 */
[----:B------:R-:W-:Y:S01]  /*0190*/  ULOP3.LUT UR15, UR6, 0x7, URZ, 0xc0, !UPT ;  /* 0x00000007060f7892 */ /* 0x000fe2000f8ec0ff */
[----:B------:R-:W-:Y:S01]  /*01a0*/  UMOV UR5, URZ ;  /* 0x000000ff00057c82 */ /* 0x000fe20008000000 */
[----:B------:R-:W-:-:S05]  /*01b0*/  UMOV UR4, URZ ;  /* 0x000000ff00047c82 */ /* 0x000fca0008000000 */
[----:B------:R-:W-:Y:S05]  /*01c0*/  BRA.U !UP0, `(.L_x_0) ;  /* 0x0000001108dc7547 */ /* 0x000fea000b800000 */
[----:B------:R-:W2:Y:S01]  /*01d0*/  LDC.64 R14, c[0x0][0x390] ;  /* 0x0000e400ff0e7b82 */ /* 0x000ea20000000a00 */
[----:B------:R-:W3:Y:S01]  /*01e0*/  LDCU.64 UR10, c[0x0][0x380] ;  /* 0x00007000ff0a77ac */ /* 0x000ee20008000a00 */
[----:B------:R-:W-:Y:S01]  /*01f0*/  IMAD.MOV.U32 R3, RZ, RZ, RZ ;  /* 0x000000ffff037224 */ /* 0x000fe200078e00ff */
[----:B------:R-:W4:Y:S05]  /*0200*/  LDCU UR4, c[0x0][0x38c] ;  /* 0x00007180ff0477ac */ /* 0x000f2a0008000800 */
[----:B------:R-:W0:Y:S01]  /*0210*/  LDC R7, c[0x0][0x3a8] ;  /* 0x0000ea00ff077b82 */ /* 0x000e220000000800 */
[----:B------:R-:W-:Y:S01]  /*0220*/  ULOP3.LUT UR5, UR6, 0xfffffff8, URZ, 0xc0, !UPT ;  /* 0xfffffff806057892 */ /* 0x000fe2000f8ec0ff */
[----:B------:R-:W0:Y:S01]  /*0230*/  LDCU UR16, c[0x0][0x3ac] ;  /* 0x00007580ff1077ac */ /* 0x000e220008000800 */
[----:B------:R-:W-:Y:S01]  /*0240*/  UMOV UR14, 0x7 ;  /* 0x00000007000e7882 */ /* 0x000fe20000000000 */
[----:B------:R-:W-:Y:S01]  /*0250*/  UMOV UR6, URZ ;  /* 0x000000ff00067c82 */ /* 0x000fe20008000000 */
[----:B---3--:R-:W-:-:S04]  /*0260*/  UIADD3 UR7, UP0, UPT, UR10, 0x10, URZ ;  /* 0x000000100a077890 */ /* 0x008fc8000ff1e0ff */
[----:B------:R-:W-:Y:S01]  /*0270*/  UIADD3.X UR10, UPT, UPT, URZ, UR11, URZ, UP0, !UPT ;  /* 0x0000000bff0a7290 */ /* 0x000fe200087fe4ff */
[----:B--2---:R-:W-:Y:S01]  /*0280*/  IADD3 R14, P0, PT, R11, R14, RZ ;  /* 0x0000000e0b0e7210 */ /* 0x004fe20007f1e0ff */
[----:B------:R-:W-:Y:S01]  /*0290*/  IMAD.U32 R16, RZ, RZ, UR7 ;  /* 0x00000007ff107e24 */ /* 0x000fe2000f8e00ff */
[----:B------:R-:W-:Y:S02]  /*02a0*/  UMOV UR7, UR5 ;  /* 0x0000000500077c82 */ /* 0x000fe40008000000 */
[----:B------:R-:W-:Y:S01]  /*02b0*/  IADD3 R14, P1, PT, R14, -0xc, RZ ;  /* 0xfffffff40e0e7810 */ /* 0x000fe20007f3e0ff */
[----:B------:R-:W-:Y:S01]  /*02c0*/  IMAD.U32 R17, RZ, RZ, UR10 ;  /* 0x0000000aff117e24 */ /* 0x000fe2000f8e00ff */
[----:B----4-:R-:W-:Y:S02]  /*02d0*/  UMOV UR10, UR4 ;  /* 0x00000004000a7c82 */ /* 0x010fe40008000000 */
[----:B0-----:R-:W-:-:S09]  /*02e0*/  IADD3.X R15, PT, PT, R0, -0x1, R15, P1, P0 ;  /* 0xffffffff000f7810 */ /* 0x001fd20000fe040f */
.L_x_16:
[----:B------:R-:W-:Y:S02]  /*02f0*/  UIADD3 UR17, UP0, UPT, UR14, -0x7, URZ ;  /* 0xfffffff90e117890 */ /* 0x000fe4000ff1e0ff */
[----:B------:R-:W-:Y:S02]  /*0300*/  UIADD3 UR7, UP1, UPT, UR7, -0x8, URZ ;  /* 0xfffffff807077890 */ /* 0x000fe4000ff3e0ff */
[----:B------:R-:W-:Y:S02]  /*0310*/  UIADD3.X UR18, UPT, UPT, UR6, -0x1, URZ, UP0, !UPT ;  /* 0xffffffff06127890 */ /* 0x000fe400087fe4ff */
[----:B------:R-:W-:Y:S02]  /*0320*/  UIADD3.X UR10, UPT, UPT, UR10, -0x1, URZ, UP1, !UPT ;  /* 0xffffffff0a0a7890 */ /* 0x000fe40008ffe4ff */
[----:B------:R-:W-:Y:S02]  /*0330*/  ULOP3.LUT UR11, UR18, UR16, URZ, 0xfc, !UPT ;  /* 0x00000010120b7292 */ /* 0x000fe4000f8efcff */
[----:B------:R-:W-:-:S02]  /*0340*/  UISETP.NE.U32.AND UP0, UPT, UR7, URZ, UPT ;  /* 0x000000ff0700728c */ /* 0x000fc4000bf05070 */
[----:B------:R-:W-:Y:S02]  /*0350*/  UISETP.NE.U32.AND UP1, UPT, UR11, URZ, UPT ;  /* 0x000000ff0b00728c */ /* 0x000fe4000bf25070 */
[----:B------:R-:W-:-:S07]  /*0360*/  UISETP.NE.AND.EX UP0, UPT, UR10, URZ, UPT, UP0 ;  /* 0x000000ff0a00728c */ /* 0x000fce000bf05300 */
[----:B--2---:R-:W-:Y:S05]  /*0370*/  BRA.U UP1, `(.L_x_1) ;  /* 0x0000000101507547 */ /* 0x004fea000b800000 */
[----:B------:R-:W0:Y:S01]  /*0380*/  I2F.U32.RP R0, R7 ;  /* 0x0000000700007306 */ /* 0x000e220000209000 */
[----:B------:R-:W-:-:S07]  /*0390*/  ISETP.NE.U32.AND P1, PT, R7, RZ, PT ;  /* 0x000000ff0700720c */ /* 0x000fce0003f25070 */
[----:B0-----:R-:W0:Y:S02]  /*03a0*/  MUFU.RCP R0, R0 ;  /* 0x0000000000007308 */ /* 0x001e240000001000 */
[----:B0-----:R-:W-:-:S06]  /*03b0*/  IADD3 R10, PT, PT, R0, 0xffffffe, RZ ;  /* 0x0ffffffe000a7810 */ /* 0x001fcc0007ffe0ff */
[----:B------:R0:W2:Y:S02]  /*03c0*/  F2I.FTZ.U32.TRUNC.NTZ R11, R10 ;  /* 0x0000000a000b7305 */ /* 0x0000a4000021f000 */
[----:B0-----:R-:W-:Y:S02]  /*03d0*/  IMAD.MOV.U32 R10, RZ, RZ, RZ ;  /* 0x000000ffff0a7224 */ /* 0x001fe400078e00ff */
[----:B--2---:R-:W-:-:S04]  /*03e0*/  IMAD.MOV R2, RZ, RZ, -R11 ;  /* 0x000000ffff027224 */ /* 0x004fc800078e0a0b */
[----:B------:R-:W-:-:S04]  /*03f0*/  IMAD R13, R2, R7, RZ ;  /* 0x00000007020d7224 */ /* 0x000fc800078e02ff */
[----:B------:R-:W-:-:S06]  /*0400*/  IMAD.HI.U32 R11, R11, R13, R10 ;  /* 0x0000000d0b0b7227 */ /* 0x000fcc00078e000a */
[----:B------:R-:W-:-:S04]  /*0410*/  IMAD.HI.U32 R11, R11, UR17, RZ ;  /* 0x000000110b0b7c27 */ /* 0x000fc8000f8e00ff */
[----:B------:R-:W-:-:S04]  /*0420*/  IMAD.MOV R2, RZ, RZ, -R11 ;  /* 0x000000ffff027224 */ /* 0x000fc800078e0a0b */
[----:B------:R-:W-:-:S05]  /*0430*/  IMAD R2, R7, R2, UR17 ;  /* 0x0000001107027e24 */ /* 0x000fca000f8e0202 */
[----:B------:R-:W-:-:S13]  /*0440*/  ISETP.GE.U32.AND P0, PT, R2, R7, PT ;  /* 0x000000070200720c */ /* 0x000fda0003f06070 */
[----:B------:R-:W-:-:S05]  /*0450*/  @P0 IMAD.IADD R2, R2, 0x1, -R7 ;  /* 0x0000000102020824 */ /* 0x000fca00078e0a07 */
[----:B------:R-:W-:-:S13]  /*0460*/  ISETP.GE.U32.AND P0, PT, R2, R7, PT ;  /* 0x000000070200720c */ /* 0x000fda0003f06070 */
[----:B------:R-:W-:Y:S01]  /*0470*/  @P0 IMAD.IADD R2, R2, 0x1, -R7 ;  /* 0x0000000102020824 */ /* 0x000fe200078e0a07 */
[----:B------:R-:W-:-:S04]  /*0480*/  @!P1 LOP3.LUT R2, RZ, R7, RZ, 0x33, !PT ;  /* 0x00000007ff029212 */ /* 0x000fc800078e33ff */
[----:B------:R-:W-:-:S04]  /*0490*/  ISETP.NE.U32.AND P0, PT, R2, RZ, PT ;  /* 0x000000ff0200720c */ /* 0x000fc80003f05070 */
[----:B------:R-:W-:Y:S01]  /*04a0*/  ISETP.NE.AND.EX P0, PT, RZ, RZ, PT, P0 ;  /* 0x000000ffff00720c */ /* 0x000fe20003f05300 */
[----:B------:R-:W-:-:S12]  /*04b0*/  BRA `(.L_x_2) ;  /* 0x0000000000187947 */ /* 0x000fd80003800000 */
.L_x_1:
[----:B------:R-:W-:Y:S01]  /*04c0*/  MOV R2, UR17 ;  /* 0x0000001100027c02 */ /* 0x000fe20008000f00 */
[----:B------:R-:W-:Y:S01]  /*04d0*/  IMAD.U32 R0, RZ, RZ, UR18 ;  /* 0x00000012ff007e24 */ /* 0x000fe2000f8e00ff */
[----:B------:R-:W-:-:S07]  /*04e0*/  MOV R6, 0x500 ;  /* 0x0000050000067802 */ /* 0x000fce0000000f00 */
[----:B-1----:R-:W-:Y:S05]  /*04f0*/  CALL.REL.NOINC `($__internal_0_$__cuda_sm20_rem_u64) ;  /* 0x0000002000e87944 */ /* 0x002fea0003c00000 */
[----:B------:R-:W-:-:S04]  /*0500*/  ISETP.NE.U32.AND P0, PT, R0, RZ, PT ;  /* 0x000000ff0000720c */ /* 0x000fc80003f05070 */
[----:B------:R-:W-:-:S13]  /*0510*/  ISETP.NE.AND.EX P0, PT, R2, RZ, PT, P0 ;  /* 0x000000ff0200720c */ /* 0x000fda0003f05300 */
.L_x_2:
[----:B------:R-:W2:Y:S04]  /*0520*/  @!P0 LDG.E R0, desc[UR12][R14.64+0xc] ;  /* 0x00000c0c0e008981 */ /* 0x000ea8000c1e1900 */
[----:B------:R-:W2:Y:S01]  /*0530*/  @!P0 LDG.E R2, desc[UR12][R16.64+-0x10] ;  /* 0xfffff00c10028981 */ /* 0x000ea2000c1e1900 */
[----:B------:R-:W-:-:S04]  /*0540*/  UIADD3 UR17, UP1, UPT, UR14, -0x6, URZ ;  /* 0xfffffffa0e117890 */ /* 0x000fc8000ff3e0ff */
[----:B------:R-:W-:-:S04]  /*0550*/  UIADD3.X UR18, UPT, UPT, UR6, -0x1, URZ, UP1, !UPT ;  /* 0xffffffff06127890 */ /* 0x000fc80008ffe4ff */
[----:B------:R-:W-:-:S04]  /*0560*/  ULOP3.LUT UR11, UR18, UR16, URZ, 0xfc, !UPT ;  /* 0x00000010120b7292 */ /* 0x000fc8000f8efcff */
[----:B------:R-:W-:Y:S01]  /*0570*/  UISETP.NE.U32.AND UP1, UPT, UR11, URZ, UPT ;  /* 0x000000ff0b00728c */ /* 0x000fe2000bf25070 */
[----:B--2---:R-:W-:-:S05]  /*0580*/  @!P0 FFMA R3, R0, R2, R3 ;  /* 0x0000000200038223 */ /* 0x004fca0000000003 */
[----:B------:R0:W-:Y:S03]  /*0590*/  @!P0 STG.E desc[UR12][R8.64], R3 ;  /* 0x0000000308008986 */ /* 0x0001e6000c10190c */
[----:B------:R-:W-:Y:S05]  /*05a0*/  BRA.U UP1, `(.L_x_3) ;  /* 0x0000000101507547 */ /* 0x000fea000b800000 */
[----:B------:R-:W2:Y:S01]  /*05b0*/  I2F.U32.RP R2, R7 ;  /* 0x0000000700027306 */ /* 0x000ea20000209000 */
[----:B------:R-:W-:-:S07]  /*05c0*/  ISETP.NE.U32.AND P1, PT, R7, RZ, PT ;  /* 0x000000ff0700720c */ /* 0x000fce0003f25070 */
[----:B--2---:R-:W2:Y:S02]  /*05d0*/  MUFU.RCP R2, R2 ;  /* 0x0000000200027308 */ /* 0x004ea40000001000 */
[----:B--2---:R-:W-:-:S06]  /*05e0*/  VIADD R10, R2, 0xffffffe ;  /* 0x0ffffffe020a7836 */ /* 0x004fcc0000000000 */
[----:B------:R2:W3:Y:S02]  /*05f0*/  F2I.FTZ.U32.TRUNC.NTZ R11, R10 ;  /* 0x0000000a000b7305 */ /* 0x0004e4000021f000 */
[----:B--2---:R-:W-:Y:S02]  /*0600*/  IMAD.MOV.U32 R10, RZ, RZ, RZ ;  /* 0x000000ffff0a7224 */ /* 0x004fe400078e00ff */
[----:B---3--:R-:W-:-:S04]  /*0610*/  IMAD.MOV R0, RZ, RZ, -R11 ;  /* 0x000000ffff007224 */ /* 0x008fc800078e0a0b */
[----:B------:R-:W-:-:S04]  /*0620*/  IMAD R13, R0, R7, RZ ;  /* 0x00000007000d7224 */ /* 0x000fc800078e02ff */
[----:B------:R-:W-:-:S06]  /*0630*/  IMAD.HI.U32 R0, R11, R13, R10 ;  /* 0x0000000d0b007227 */ /* 0x000fcc00078e000a */
[----:B------:R-:W-:-:S04]  /*0640*/  IMAD.HI.U32 R0, R0, UR17, RZ ;  /* 0x0000001100007c27 */ /* 0x000fc8000f8e00ff */
[----:B------:R-:W-:-:S04]  /*0650*/  IMAD.MOV R0, RZ, RZ, -R0 ;  /* 0x000000ffff007224 */ /* 0x000fc800078e0a00 */
[----:B------:R-:W-:-:S05]  /*0660*/  IMAD R0, R7, R0, UR17 ;  /* 0x0000001107007e24 */ /* 0x000fca000f8e0200 */
[----:B------:R-:W-:-:S13]  /*0670*/  ISETP.GE.U32.AND P0, PT, R0, R7, PT ;  /* 0x000000070000720c */ /* 0x000fda0003f06070 */
[----:B------:R-:W-:-:S04]  /*0680*/  @P0 IADD3 R0, PT, PT, R0, -R7, RZ ;  /* 0x8000000700000210 */ /* 0x000fc80007ffe0ff */
[----:B------:R-:W-:-:S13]  /*0690*/  ISETP.GE.U32.AND P0, PT, R0, R7, PT ;  /* 0x000000070000720c */ /* 0x000fda0003f06070 */
[----:B------:R-:W-:Y:S01]  /*06a0*/  @P0 IMAD.IADD R0, R0, 0x1, -R7 ;  /* 0x0000000100000824 */ /* 0x000fe200078e0a07 */
[----:B------:R-:W-:-:S04]  /*06b0*/  @!P1 LOP3.LUT R0, RZ, R7, RZ, 0x33, !PT ;  /* 0x00000007ff009212 */ /* 0x000fc800078e33ff */
[----:B------:R-:W-:-:S04]  /*06c0*/  ISETP.NE.U32.AND P0, PT, R0, RZ, PT ;  /* 0x000000ff0000720c */ /* 0x000fc80003f05070 */
[----:B------:R-:W-:Y:S01]  /*06d0*/  ISETP.NE.AND.EX P0, PT, RZ, RZ, PT, P0 ;  /* 0x000000ffff00720c */ /* 0x000fe20003f05300 */
[----:B------:R-:W-:-:S12]  /*06e0*/  BRA `(.L_x_4) ;  /* 0x0000000000187947 */ /* 0x000fd80003800000 */
.L_x_3:
[----:B------:R-:W-:Y:S01]  /*06f0*/  IMAD.U32 R2, RZ, RZ, UR17 ;  /* 0x00000011ff027e24 */ /* 0x000fe2000f8e00ff */
[----:B------:R-:W-:Y:S01]  /*0700*/  MOV R6, 0x730 ;  /* 0x0000073000067802 */ /* 0x000fe20000000f00 */
[----:B------:R-:W-:-:S07]  /*0710*/  IMAD.U32 R0, RZ, RZ, UR18 ;  /* 0x00000012ff007e24 */ /* 0x000fce000f8e00ff */
[----:B01----:R-:W-:Y:S05]  /*0720*/  CALL.REL.NOINC `($__internal_0_$__cuda_sm20_rem_u64) ;  /* 0x00000020005c7944 */ /* 0x003fea0003c00000 */
[----:B------:R-:W-:-:S04]  /*0730*/  ISETP.NE.U32.AND P0, PT, R0, RZ, PT ;  /* 0x000000ff0000720c */ /* 0x000fc80003f05070 */
[----:B------:R-:W-:-:S13]  /*0740*/  ISETP.NE.AND.EX P0, PT, R2, RZ, PT, P0 ;  /* 0x000000ff0200720c */ /* 0x000fda0003f05300 */
.L_x_4:
[----:B------:R-:W0:Y:S04]  /*0750*/  @!P0 LDG.E R0, desc[UR12][R14.64+0x8] ;  /* 0x0000080c0e008981 */ /* 0x000e28000c1e1900 */
[----:B------:R-:W0:Y:S01]  /*0760*/  @!P0 LDG.E R2, desc[UR12][R16.64+-0xc] ;  /* 0xfffff40c10028981 */ /* 0x000e22000c1e1900 */
[----:B------:R-:W-:-:S04]  /*0770*/  UIADD3 UR17, UP1, UPT, UR14, -0x5, URZ ;  /* 0xfffffffb0e117890 */ /* 0x000fc8000ff3e0ff */
[----:B------:R-:W-:-:S04]  /*0780*/  UIADD3.X UR18, UPT, UPT, UR6, -0x1, URZ, UP1, !UPT ;  /* 0xffffffff06127890 */ /* 0x000fc80008ffe4ff */
[----:B------:R-:W-:-:S04]  /*0790*/  ULOP3.LUT UR11, UR18, UR16, URZ, 0xfc, !UPT ;  /* 0x00000010120b7292 */ /* 0x000fc8000f8efcff */
[----:B------:R-:W-:Y:S01]  /*07a0*/  UISETP.NE.U32.AND UP1, UPT, UR11, URZ, UPT ;  /* 0x000000ff0b00728c */ /* 0x000fe2000bf25070 */
[----:B0-----:R-:W-:-:S05]  /*07b0*/  @!P0 FFMA R3, R0, R2, R3 ;  /* 0x0000000200038223 */ /* 0x001fca0000000003 */
[----:B------:R0:W-:Y:S03]  /*07c0*/  @!P0 STG.E desc[UR12][R8.64], R3 ;  /* 0x0000000308008986 */ /* 0x0001e6000c10190c */
[----:B------:R-:W-:Y:S05]  /*07d0*/  BRA.U UP1, `(.L_x_5) ;  /* 0x0000000101507547 */ /* 0x000fea000b800000 */
[----:B------:R-:W2:Y:S01]  /*07e0*/  I2F.U32.RP R2, R7 ;  /* 0x0000000700027306 */ /* 0x000ea20000209000 */
[----:B------:R-:W-:-:S07]  /*07f0*/  ISETP.NE.U32.AND P1, PT, R7, RZ, PT ;  /* 0x000000ff0700720c */ /* 0x000fce0003f25070 */
[----:B--2---:R-:W2:Y:S02]  /*0800*/  MUFU.RCP R2, R2 ;  /* 0x0000000200027308 */ /* 0x004ea40000001000 */
[----:B--2---:R-:W-:-:S06]  /*0810*/  VIADD R10, R2, 0xffffffe ;  /* 0x0ffffffe020a7836 */ /* 0x004fcc0000000000 */
[----:B------:R2:W3:Y:S02]  /*0820*/  F2I.FTZ.U32.TRUNC.NTZ R11, R10 ;  /* 0x0000000a000b7305 */ /* 0x0004e4000021f000 */
[----:B--2---:R-:W-:Y:S02]  /*0830*/  HFMA2 R10, -RZ, RZ, 0, 0 ;  /* 0x00000000ff0a7431 */ /* 0x004fe400000001ff */
[----:B---3--:R-:W-:-:S04]  /*0840*/  IMAD.MOV R0, RZ, RZ, -R11 ;  /* 0x000000ffff007224 */ /* 0x008fc800078e0a0b */
        /* <DEDUP_REMOVED lines=13> */
.L_x_5:
[----:B------:R-:W-:Y:S01]  /*0920*/  IMAD.U32 R2, RZ, RZ, UR17 ;  /* 0x00000011ff027e24 */ /* 0x000fe2000f8e00ff */
[----:B------:R-:W-:Y:S01]  /*0930*/  MOV R6, 0x960 ;  /* 0x0000096000067802 */ /* 0x000fe20000000f00 */
[----:B------:R-:W-:-:S07]  /*0940*/  IMAD.U32 R0, RZ, RZ, UR18 ;  /* 0x00000012ff007e24 */ /* 0x000fce000f8e00ff */
[----:B01----:R-:W-:Y:S05]  /*0950*/  CALL.REL.NOINC `($__internal_0_$__cuda_sm20_rem_u64) ;  /* 0x0000001c00d07944 */ /* 0x003fea0003c00000 */
[----:B------:R-:W-:-:S04]  /*0960*/  ISETP.NE.U32.AND P0, PT, R0, RZ, PT ;  /* 0x000000ff0000720c */ /* 0x000fc80003f05070 */
[----:B------:R-:W-:-:S13]  /*0970*/  ISETP.NE.AND.EX P0, PT, R2, RZ, PT, P0 ;  /* 0x000000ff0200720c */ /* 0x000fda0003f05300 */
.L_x_6:
        /* <DEDUP_REMOVED lines=12> */
[----:B--2---:R-:W-:-:S06]  /*0a40*/  IADD3 R10, PT, PT, R2, 0xffffffe, RZ ;  /* 0x0ffffffe020a7810 */ /* 0x004fcc0007ffe0ff */
        /* <DEDUP_REMOVED lines=16> */
.L_x_7:
[----:B------:R-:W-:Y:S01]  /*0b50*/  MOV R2, UR17 ;  /* 0x0000001100027c02 */ /* 0x000fe20008000f00 */
[----:B------:R-:W-:Y:S01]  /*0b60*/  IMAD.U32 R0, RZ, RZ, UR18 ;  /* 0x00000012ff007e24 */ /* 0x000fe2000f8e00ff */
[----:B------:R-:W-:-:S07]  /*0b70*/  MOV R6, 0xb90 ;  /* 0x00000b9000067802 */ /* 0x000fce0000000f00 */
[----:B01----:R-:W-:Y:S05]  /*0b80*/  CALL.REL.NOINC `($__internal_0_$__cuda_sm20_rem_u64) ;  /* 0x0000001c00447944 */ /* 0x003fea0003c00000 */
[----:B------:R-:W-:-:S04]  /*0b90*/  ISETP.NE.U32.AND P0, PT, R0, RZ, PT ;  /* 0x000000ff0000720c */ /* 0x000fc80003f05070 */
[----:B------:R-:W-:-:S13]  /*0ba0*/  ISETP.NE.AND.EX P0, PT, R2, RZ, PT, P0 ;  /* 0x000000ff0200720c */ /* 0x000fda0003f05300 */
.L_x_8:
        /* <DEDUP_REMOVED lines=29> */
.L_x_9:
[----:B------:R-:W-:Y:S01]  /*0d80*/  IMAD.U32 R2, RZ, RZ, UR17 ;  /* 0x00000011ff027e24 */ /* 0x000fe2000f8e00ff */
[----:B------:R-:W-:Y:S01]  /*0d90*/  MOV R6, 0xdc0 ;  /* 0x00000dc000067802 */ /* 0x000fe20000000f00 */
[----:B------:R-:W-:-:S07]  /*0da0*/  IMAD.U32 R0, RZ, RZ, UR18 ;  /* 0x00000012ff007e24 */ /* 0x000fce000f8e00ff */
[----:B01----:R-:W-:Y:S05]  /*0db0*/  CALL.REL.NOINC `($__internal_0_$__cuda_sm20_rem_u64) ;  /* 0x0000001800b87944 */ /* 0x003fea0003c00000 */
[----:B------:R-:W-:-:S04]  /*0dc0*/  ISETP.NE.U32.AND P0, PT, R0, RZ, PT ;  /* 0x000000ff0000720c */ /* 0x000fc80003f05070 */
[----:B------:R-:W-:-:S13]  /*0dd0*/  ISETP.NE.AND.EX P0, PT, R2, RZ, PT, P0 ;  /* 0x000000ff0200720c */ /* 0x000fda0003f05300 */
.L_x_10:
        /* <DEDUP_REMOVED lines=14> */
[----:B--2---:R-:W-:Y:S01]  /*0ec0*/  MOV R10, RZ ;  /* 0x000000ff000a7202 */ /* 0x004fe20000000f00 */
        /* <DEDUP_REMOVED lines=14> */
.L_x_11:
[----:B------:R-:W-:Y:S01]  /*0fb0*/  IMAD.U32 R2, RZ, RZ, UR17 ;  /* 0x00000011ff027e24 */ /* 0x000fe2000f8e00ff */
[----:B------:R-:W-:Y:S01]  /*0fc0*/  MOV R6, 0xff0 ;  /* 0x00000ff000067802 */ /* 0x000fe20000000f00 */
[----:B------:R-:W-:-:S07]  /*0fd0*/  IMAD.U32 R0, RZ, RZ, UR18 ;  /* 0x00000012ff007e24 */ /* 0x000fce000f8e00ff */
[----:B01----:R-:W-:Y:S05]  /*0fe0*/  CALL.REL.NOINC `($__internal_0_$__cuda_sm20_rem_u64) ;  /* 0x00000018002c7944 */ /* 0x003fea0003c00000 */
[----:B------:R-:W-:-:S04]  /*0ff0*/  ISETP.NE.U32.AND P0, PT, R0, RZ, PT ;  /* 0x000000ff0000720c */ /* 0x000fc80003f05070 */
[----:B------:R-:W-:-:S13]  /*1000*/  ISETP.NE.AND.EX P0, PT, R2, RZ, PT, P0 ;  /* 0x000000ff0200720c */ /* 0x000fda0003f05300 */
.L_x_12:
        /* <DEDUP_REMOVED lines=29> */
.L_x_13:
[----:B------:R-:W-:Y:S01]  /*11e0*/  MOV R2, UR17 ;  /* 0x0000001100027c02 */ /* 0x000fe20008000f00 */
[----:B------:R-:W-:Y:S01]  /*11f0*/  IMAD.U32 R0, RZ, RZ, UR18 ;  /* 0x00000012ff007e24 */ /* 0x000fe2000f8e00ff */
[----:B------:R-:W-:-:S07]  /*1200*/  MOV R6, 0x1220 ;  /* 0x0000122000067802 */ /* 0x000fce0000000f00 */
[----:B01----:R-:W-:Y:S05]  /*1210*/  CALL.REL.NOINC `($__internal_0_$__cuda_sm20_rem_u64) ;  /* 0x0000001400a07944 */ /* 0x003fea0003c00000 */
[----:B------:R-:W-:-:S04]  /*1220*/  ISETP.NE.U32.AND P0, PT, R0, RZ, PT ;  /* 0x000000ff0000720c */ /* 0x000fc80003f05070 */
[----:B------:R-:W-:-:S13]  /*1230*/  ISETP.NE.AND.EX P0, PT, R2, RZ, PT, P0 ;  /* 0x000000ff0200720c */ /* 0x000fda0003f05300 */
.L_x_14:
[----:B------:R-:W0:Y:S04]  /*1240*/  @!P0 LDG.E R2, desc[UR12][R16.64+0x8] ;  /* 0x0000080c10028981 */ /* 0x000e28000c1e1900 */
[----:B------:R-:W0:Y:S01]  /*1250*/  @!P0 LDG.E R0, desc[UR12][R14.64+-0xc] ;  /* 0xfffff40c0e008981 */ /* 0x000e22000c1e1900 */
[----:B------:R-:W-:Y:S01]  /*1260*/  ULOP3.LUT UR11, UR6, UR16, URZ, 0xfc, !UPT ;  /* 0x00000010060b7292 */ /* 0x000fe2000f8efcff */
[----:B------:R-:W-:-:S05]  /*1270*/  PLOP3.LUT P3, PT, PT, PT, PT, 0x8, 0x80 ;  /* 0x000000000080781c */ /* 0x000fca0003f6e170 */
[----:B------:R-:W-:-:S13]  /*1280*/  ISETP.NE.U32.AND P1, PT, RZ, UR11, PT ;  /* 0x0000000bff007c0c */ /* 0x000fda000bf25070 */
[----:B------:R-:W2:Y:S02]  /*1290*/  @!P1 LDC R13, c[0x0][0x3a8] ;  /* 0x0000ea00ff0d9b82 */ /* 0x000ea40000000800 */
[----:B--2---:R-:W2:Y:S08]  /*12a0*/  @!P1 I2F.U32.RP R12, R13 ;  /* 0x0000000d000c9306 */ /* 0x004eb00000209000 */
[----:B--2---:R-:W2:Y:S02]  /*12b0*/  @!P1 MUFU.RCP R12, R12 ;  /* 0x0000000c000c9308 */ /* 0x004ea40000001000 */
[----:B--2---:R-:W-:-:S06]  /*12c0*/  @!P1 VIADD R10, R12, 0xffffffe ;  /* 0x0ffffffe0c0a9836 */ /* 0x004fcc0000000000 */
[----:B------:R2:W3:Y:S02]  /*12d0*/  @!P1 F2I.FTZ.U32.TRUNC.NTZ R11, R10 ;  /* 0x0000000a000b9305 */ /* 0x0004e4000021f000 */
[----:B--2---:R-:W-:Y:S02]  /*12e0*/  @!P1 IMAD.MOV.U32 R10, RZ, RZ, RZ ;  /* 0x000000ffff0a9224 */ /* 0x004fe400078e00ff */
[----:B---3--:R-:W-:-:S04]  /*12f0*/  IMAD.MOV R6, RZ, RZ, -R11 ;  /* 0x000000ffff067224 */ /* 0x008fc800078e0a0b */
[----:B------:R-:W-:-:S04]  /*1300*/  @!P1 IMAD R19, R6, R13, RZ ;  /* 0x0000000d06139224 */ /* 0x000fc800078e02ff */
[----:B------:R-:W-:-:S06]  /*1310*/  @!P1 IMAD.HI.U32 R6, R11, R19, R10 ;  /* 0x000000130b069227 */ /* 0x000fcc00078e000a */
[----:B------:R-:W-:-:S04]  /*1320*/  @!P1 IMAD.HI.U32 R6, R6, UR14, RZ ;  /* 0x0000000e06069c27 */ /* 0x000fc8000f8e00ff */
[----:B------:R-:W-:-:S04]  /*1330*/  @!P1 IMAD.MOV R6, RZ, RZ, -R6 ;  /* 0x000000ffff069224 */ /* 0x000fc800078e0a06 */
[----:B------:R-:W-:-:S05]  /*1340*/  @!P1 IMAD R6, R13, R6, UR14 ;  /* 0x0000000e0d069e24 */ /* 0x000fca000f8e0206 */
[----:B------:R-:W-:-:S04]  /*1350*/  @!P1 ISETP.GE.U32.AND P2, PT, R6, R13, PT ;  /* 0x0000000d0600920c */ /* 0x000fc80003f46070 */
[----:B------:R-:W-:Y:S02]  /*1360*/  @!P1 PLOP3.LUT P3, PT, P2, PT, PT, 0x80, 0x8 ;  /* 0x000000000008981c */ /* 0x000fe4000176f070 */
[----:B------:R-:W-:-:S11]  /*1370*/  PLOP3.LUT P2, PT, PT, PT, PT, 0x8, 0x80 ;  /* 0x000000000080781c */ /* 0x000fd60003f4e170 */
[----:B------:R-:W-:-:S04]  /*1380*/  @P3 IADD3 R6, PT, PT, R6, -R13, RZ ;  /* 0x8000000d06063210 */ /* 0x000fc80007ffe0ff */
[----:B------:R-:W-:-:S04]  /*1390*/  @!P1 ISETP.GE.U32.AND P3, PT, R6, R13, PT ;  /* 0x0000000d0600920c */ /* 0x000fc80003f66070 */
[----:B------:R-:W-:Y:S02]  /*13a0*/  @!P1 PLOP3.LUT P2, PT, P3, PT, PT, 0x80, 0x8 ;  /* 0x000000000008981c */ /* 0x000fe40001f4f070 */
[----:B------:R-:W-:-:S11]  /*13b0*/  ISETP.NE.U32.OR P3, PT, R13, RZ, P1 ;  /* 0x000000ff0d00720c */ /* 0x000fd60000f65470 */
[----:B------:R-:W-:Y:S02]  /*13c0*/  @P2 IMAD.IADD R6, R6, 0x1, -R13 ;  /* 0x0000000106062824 */ /* 0x000fe400078e0a0d */
[----:B------:R-:W-:Y:S01]  /*13d0*/  @!P3 LOP3.LUT R6, RZ, R13, RZ, 0x33, !PT ;  /* 0x0000000dff06b212 */ /* 0x000fe200078e33ff */
[----:B0-----:R-:W-:-:S05]  /*13e0*/  @!P0 FFMA R3, R0, R2, R3 ;  /* 0x0000000200038223 */ /* 0x001fca0000000003 */
[----:B------:R0:W-:Y:S01]  /*13f0*/  @!P0 STG.E desc[UR12][R8.64], R3 ;  /* 0x0000000308008986 */ /* 0x0001e2000c10190c */
[----:B------:R-:W-:-:S04]  /*1400*/  @!P1 ISETP.NE.U32.AND P0, PT, R6, RZ, PT ;  /* 0x000000ff0600920c */ /* 0x000fc80003f05070 */
[----:B------:R-:W-:Y:S01]  /*1410*/  @!P1 ISETP.NE.AND.EX P0, PT, RZ, RZ, PT, P0 ;  /* 0x000000ffff00920c */ /* 0x000fe20003f05300 */
[----:B------:R-:W-:-:S12]  /*1420*/  @!P1 BRA `(.L_x_15) ;  /* 0x0000000000189947 */ /* 0x000fd80003800000 */
[----:B------:R-:W-:Y:S01]  /*1430*/  IMAD.U32 R2, RZ, RZ, UR14 ;  /* 0x0000000eff027e24 */ /* 0x000fe2000f8e00ff */
[----:B------:R-:W-:Y:S01]  /*1440*/  MOV R6, 0x1470 ;  /* 0x0000147000067802 */ /* 0x000fe20000000f00 */
[----:B------:R-:W-:-:S07]  /*1450*/  IMAD.U32 R0, RZ, RZ, UR6 ;  /* 0x00000006ff007e24 */ /* 0x000fce000f8e00ff */
[----:B01----:R-:W-:Y:S05]  /*1460*/  CALL.REL.NOINC `($__internal_0_$__cuda_sm20_rem_u64) ;  /* 0x00000014000c7944 */ /* 0x003fea0003c00000 */
[----:B------:R-:W-:-:S04]  /*1470*/  ISETP.NE.U32.AND P0, PT, R0, RZ, PT ;  /* 0x000000ff0000720c */ /* 0x000fc80003f05070 */
[----:B------:R-:W-:-:S13]  /*1480*/  ISETP.NE.AND.EX P0, PT, R2, RZ, PT, P0 ;  /* 0x000000ff0200720c */ /* 0x000fda0003f05300 */
.L_x_15:
[----:B------:R-:W0:Y:S04]  /*1490*/  @!P0 LDG.E R0, desc[UR12][R14.64+-0x10] ;  /* 0xfffff00c0e008981 */ /* 0x000e28000c1e1900 */
[----:B------:R2:W0:Y:S01]  /*14a0*/  @!P0 LDG.E R2, desc[UR12][R16.64+0xc] ;  /* 0x00000c0c10028981 */ /* 0x000422000c1e1900 */
[----:B------:R-:W-:-:S04]  /*14b0*/  UIADD3 UR14, UP1, UPT, UR14, 0x8, URZ ;  /* 0x000000080e0e7890 */ /* 0x000fc8000ff3e0ff */
[----:B------:R-:W-:Y:S01]  /*14c0*/  UIADD3.X UR6, UPT, UPT, URZ, UR6, URZ, UP1, !UPT ;  /* 0x00000006ff067290 */ /* 0x000fe20008ffe4ff */
[----:B--2---:R-:W-:-:S05]  /*14d0*/  IADD3 R16, P1, PT, R16, 0x20, RZ ;  /* 0x0000002010107810 */ /* 0x004fca0007f3e0ff */
[----:B------:R-:W-:Y:S02]  /*14e0*/  IMAD.X R17, RZ, RZ, R17, P1 ;  /* 0x000000ffff117224 */ /* 0x000fe400008e0611 */
[----:B0-----:R-:W-:-:S05]  /*14f0*/  @!P0 FFMA R3, R0, R2, R3 ;  /* 0x0000000200038223 */ /* 0x001fca0000000003 */
[----:B------:R2:W-:Y:S01]  /*1500*/  @!P0 STG.E desc[UR12][R8.64], R3 ;  /* 0x0000000308008986 */ /* 0x0005e2000c10190c */
[----:B------:R-:W-:-:S04]  /*1510*/  IADD3 R14, P0, PT, R14, -0x20, RZ ;  /* 0xffffffe00e0e7810 */ /* 0x000fc80007f1e0ff */
[----:B------:R-:W-:Y:S01]  /*1520*/  IADD3.X R15, PT, PT, R15, -0x1, RZ, P0, !PT ;  /* 0xffffffff0f0f7810 */ /* 0x000fe200007fe4ff */
[----:B------:R-:W-:Y:S08]  /*1530*/  BRA.U UP0, `(.L_x_16) ;  /* 0xffffffed006c7547 */ /* 0x000ff0000b83ffff */
.L_x_0:
[----:B------:R-:W-:-:S04]  /*1540*/  ISETP.NE.U32.AND P0, PT, RZ, UR15, PT ;  /* 0x0000000fff007c0c */ /* 0x000fc8000bf05070 */
[----:B------:R-:W-:-:S13]  /*1550*/  ISETP.NE.AND.EX P0, PT, RZ, RZ, PT, P0 ;  /* 0x000000ffff00720c */ /* 0x000fda0003f05300 */
[----:B-1----:R-:W-:Y:S05]  /*1560*/  @!P0 EXIT ;  /* 0x000000000000894d */ /* 0x002fea0003800000 */
[----:B------:R-:W1:Y:S01]  /*1570*/  LDCU UR7, c[0x0][0x388] ;  /* 0x00007100ff0777ac */ /* 0x000e620008000800 */
[----:B------:R-:W-:-:S04]  /*1580*/  UISETP.GE.U32.AND UP0, UPT, UR15, 0x4, UPT ;  /* 0x000000040f00788c */ /* 0x000fc8000bf06070 */
[----:B------:R-:W-:Y:S02]  /*1590*/  UISETP.GE.U32.AND.EX UP0, UPT, URZ, URZ, UPT, UP0 ;  /* 0x000000ffff00728c */ /* 0x000fe4000bf06100 */
[----:B-1----:R-:W-:-:S07]  /*15a0*/  ULOP3.LUT UR7, UR7, 0x3, URZ, 0xc0, !UPT ;  /* 0x0000000307077892 */ /* 0x002fce000f8ec0ff */
[----:B------:R-:W-:Y:S05]  /*15b0*/  BRA.U !UP0, `(.L_x_17) ;  /* 0x00000009087c7547 */ /* 0x000fea000b800000 */
[----:B------:R-:W1:Y:S02]  /*15c0*/  LDCU UR6, c[0x0][0x3ac] ;  /* 0x00007580ff0677ac */ /* 0x000e640008000800 */
[----:B-1----:R-:W-:-:S04]  /*15d0*/  ULOP3.LUT UR6, UR4, UR6, URZ, 0xfc, !UPT ;  /* 0x0000000604067292 */ /* 0x002fc8000f8efcff */
[----:B------:R-:W-:-:S09]  /*15e0*/  UISETP.NE.U32.AND UP0, UPT, UR6, URZ, UPT ;  /* 0x000000ff0600728c */ /* 0x000fd2000bf05070 */
[----:B------:R-:W-:Y:S05]  /*15f0*/  BRA.U UP0, `(.L_x_18) ;  /* 0x0000000100547547 */ /* 0x000fea000b800000 */
[----:B------:R-:W1:Y:S02]  /*1600*/  LDC R11, c[0x0][0x3a8] ;  /* 0x0000ea00ff0b7b82 */ /* 0x000e640000000800 */
[----:B-1----:R-:W1:Y:S01]  /*1610*/  I2F.U32.RP R2, R11 ;  /* 0x0000000b00027306 */ /* 0x002e620000209000 */
[----:B------:R-:W-:-:S07]  /*1620*/  ISETP.NE.U32.AND P1, PT, R11, RZ, PT ;  /* 0x000000ff0b00720c */ /* 0x000fce0003f25070 */
[----:B-1----:R-:W1:Y:S02]  /*1630*/  MUFU.RCP R2, R2 ;  /* 0x0000000200027308 */ /* 0x002e640000001000 */
[----:B-1----:R-:W-:-:S06]  /*1640*/  VIADD R6, R2, 0xffffffe ;  /* 0x0ffffffe02067836 */ /* 0x002fcc0000000000 */
[----:B------:R1:W3:Y:S02]  /*1650*/  F2I.FTZ.U32.TRUNC.NTZ R7, R6 ;  /* 0x0000000600077305 */ /* 0x0002e4000021f000 */
[----:B-1----:R-:W-:Y:S01]  /*1660*/  IMAD.MOV.U32 R6, RZ, RZ, RZ ;  /* 0x000000ffff067224 */ /* 0x002fe200078e00ff */
[----:B---3--:R-:W-:-:S05]  /*1670*/  IADD3 R0, PT, PT, RZ, -R7, RZ ;  /* 0x80000007ff007210 */ /* 0x008fca0007ffe0ff */
        /* <DEDUP_REMOVED lines=13> */
.L_x_18:
[----:B------:R-:W-:Y:S01]  /*1750*/  IMAD.U32 R2, RZ, RZ, UR5 ;  /* 0x00000005ff027e24 */ /* 0x000fe2000f8e00ff */
[----:B------:R-:W-:Y:S02]  /*1760*/  MOV R0, UR4 ;  /* 0x0000000400007c02 */ /* 0x000fe40008000f00 */
[----:B------:R-:W-:-:S07]  /*1770*/  MOV R6, 0x1790 ;  /* 0x0000179000067802 */ /* 0x000fce0000000f00 */
[----:B0-2---:R-:W-:Y:S05]  /*1780*/  CALL.REL.NOINC `($__internal_0_$__cuda_sm20_rem_u64) ;  /* 0x0000001000447944 */ /* 0x005fea0003c00000 */
[----:B------:R-:W-:-:S04]  /*1790*/  ISETP.NE.U32.AND P0, PT, R0, RZ, PT ;  /* 0x000000ff0000720c */ /* 0x000fc80003f05070 */
[----:B------:R-:W-:-:S13]  /*17a0*/  ISETP.NE.AND.EX P0, PT, R2, RZ, PT, P0 ;  /* 0x000000ff0200720c */ /* 0x000fda0003f05300 */
.L_x_19:
[----:B------:R-:W1:Y:S01]  /*17b0*/  LDCU.64 UR10, c[0x0][0x380] ;  /* 0x00007000ff0a77ac */ /* 0x000e620008000a00 */
[----:B------:R-:W-:Y:S01]  /*17c0*/  IADD3 R0, P1, PT, R5, -UR5, RZ ;  /* 0x8000000505007c10 */ /* 0x000fe2000ff3e0ff */
[----:B------:R-:W3:Y:S03]  /*17d0*/  LDCU.64 UR14, c[0x0][0x390] ;  /* 0x00007200ff0e77ac */ /* 0x000ee60008000a00 */
[----:B------:R-:W-:Y:S01]  /*17e0*/  IADD3.X R7, PT, PT, R4, ~UR4, RZ, P1, !PT ;  /* 0x8000000404077c10 */ /* 0x000fe20008ffe4ff */
[----:B-1----:R-:W-:-:S04]  /*17f0*/  ULEA UR6, UP0, UR5, UR10, 0x2 ;  /* 0x0000000a05067291 */ /* 0x002fc8000f8010ff */
[----:B------:R-:W-:Y:S01]  /*1800*/  ULEA.HI.X UR10, UR5, UR11, UR4, 0x2, UP0 ;  /* 0x0000000b050a7291 */ /* 0x000fe200080f1404 */
[----:B---3--:R-:W-:Y:S01]  /*1810*/  LEA R14, P1, R0, UR14, 0x2 ;  /* 0x0000000e000e7c11 */ /* 0x008fe2000f8210ff */
[----:B------:R-:W-:-:S03]  /*1820*/  IMAD.U32 R16, RZ, RZ, UR6 ;  /* 0x00000006ff107e24 */ /* 0x000fc6000f8e00ff */
[----:B------:R-:W-:Y:S01]  /*1830*/  LEA.HI.X R15, R0, UR15, R7, 0x2, P1 ;  /* 0x0000000f000f7c11 */ /* 0x000fe200088f1407 */
[----:B------:R-:W-:Y:S01]  /*1840*/  IMAD.U32 R17, RZ, RZ, UR10 ;  /* 0x0000000aff117e24 */ /* 0x000fe2000f8e00ff */
[----:B------:R-:W1:Y:S03]  /*1850*/  LDCU UR6, c[0x0][0x3ac] ;  /* 0x00007580ff0677ac */ /* 0x000e660008000800 */
[----:B------:R-:W2:Y:S04]  /*1860*/  @!P0 LDG.E R0, desc[UR12][R14.64] ;  /* 0x0000000c0e008981 */ /* 0x000ea8000c1e1900 */
[----:B------:R-:W2:Y:S01]  /*1870*/  @!P0 LDG.E R2, desc[UR12][R16.64] ;  /* 0x0000000c10028981 */ /* 0x000ea2000c1e1900 */
[----:B------:R-:W-:-:S04]  /*1880*/  UIADD3 UR10, UP0, UPT, UR5, 0x1, URZ ;  /* 0x00000001050a7890 */ /* 0x000fc8000ff1e0ff */
[----:B------:R-:W-:-:S04]  /*1890*/  UIADD3.X UR11, UPT, UPT, URZ, UR4, URZ, UP0, !UPT ;  /* 0x00000004ff0b7290 */ /* 0x000fc800087fe4ff */
[----:B-1----:R-:W-:-:S04]  /*18a0*/  ULOP3.LUT UR6, UR11, UR6, URZ, 0xfc, !UPT ;  /* 0x000000060b067292 */ /* 0x002fc8000f8efcff */
[----:B------:R-:W-:Y:S01]  /*18b0*/  UISETP.NE.U32.AND UP0, UPT, UR6, URZ, UPT ;  /* 0x000000ff0600728c */ /* 0x000fe2000bf05070 */
[----:B--2---:R-:W-:-:S05]  /*18c0*/  @!P0 FFMA R3, R0, R2, R3 ;  /* 0x0000000200038223 */ /* 0x004fca0000000003 */
[----:B------:R1:W-:Y:S03]  /*18d0*/  @!P0 STG.E desc[UR12][R8.64], R3 ;  /* 0x0000000308008986 */ /* 0x0003e6000c10190c */
[----:B------:R-:W-:Y:S05]  /*18e0*/  BRA.U UP0, `(.L_x_20) ;  /* 0x0000000100547547 */ /* 0x000fea000b800000 */
[----:B------:R-:W2:Y:S02]  /*18f0*/  LDC R11, c[0x0][0x3a8] ;  /* 0x0000ea00ff0b7b82 */ /* 0x000ea40000000800 */
[----:B--2---:R-:W2:Y:S01]  /*1900*/  I2F.U32.RP R2, R11 ;  /* 0x0000000b00027306 */ /* 0x004ea20000209000 */
        /* <DEDUP_REMOVED lines=8> */
[----:B------:R-:W-:-:S05]  /*1990*/  IMAD.HI.U32 R0, R0, UR10, RZ ;  /* 0x0000000a00007c27 */ /* 0x000fca000f8e00ff */
[----:B------:R-:W-:-:S05]  /*19a0*/  IADD3 R0, PT, PT, -R0, RZ, RZ ;  /* 0x000000ff00007210 */ /* 0x000fca0007ffe1ff */
        /* <DEDUP_REMOVED lines=9> */
.L_x_20:
[----:B------:R-:W-:Y:S01]  /*1a40*/  IMAD.U32 R2, RZ, RZ, UR10 ;  /* 0x0000000aff027e24 */ /* 0x000fe2000f8e00ff */
[----:B------:R-:W-:Y:S01]  /*1a50*/  MOV R6, 0x1a80 ;  /* 0x00001a8000067802 */ /* 0x000fe20000000f00 */
[----:B------:R-:W-:-:S07]  /*1a60*/  IMAD.U32 R0, RZ, RZ, UR11 ;  /* 0x0000000bff007e24 */ /* 0x000fce000f8e00ff */
[----:B01----:R-:W-:Y:S05]  /*1a70*/  CALL.REL.NOINC `($__internal_0_$__cuda_sm20_rem_u64) ;  /* 0x0000000c00887944 */ /* 0x003fea0003c00000 */
[----:B------:R-:W-:-:S04]  /*1a80*/  ISETP.NE.U32.AND P0, PT, R0, RZ, PT ;  /* 0x000000ff0000720c */ /* 0x000fc80003f05070 */
[----:B------:R-:W-:-:S13]  /*1a90*/  ISETP.NE.AND.EX P0, PT, R2, RZ, PT, P0 ;  /* 0x000000ff0200720c */ /* 0x000fda0003f05300 */
.L_x_21:
[----:B------:R-:W1:Y:S01]  /*1aa0*/  @!P0 LDG.E R0, desc[UR12][R14.64+-0x4] ;  /* 0xfffffc0c0e008981 */ /* 0x000e62000c1e1900 */
[----:B------:R-:W2:Y:S03]  /*1ab0*/  LDCU UR6, c[0x0][0x3ac] ;  /* 0x00007580ff0677ac */ /* 0x000ea60008000800 */
[----:B------:R-:W1:Y:S01]  /*1ac0*/  @!P0 LDG.E R2, desc[UR12][R16.64+0x4] ;  /* 0x0000040c10028981 */ /* 0x000e62000c1e1900 */
[----:B------:R-:W-:-:S04]  /*1ad0*/  UIADD3 UR10, UP0, UPT, UR5, 0x2, URZ ;  /* 0x00000002050a7890 */ /* 0x000fc8000ff1e0ff */
[----:B------:R-:W-:-:S04]  /*1ae0*/  UIADD3.X UR11, UPT, UPT, URZ, UR4, URZ, UP0, !UPT ;  /* 0x00000004ff0b7290 */ /* 0x000fc800087fe4ff */
[----:B--2---:R-:W-:-:S04]  /*1af0*/  ULOP3.LUT UR6, UR11, UR6, URZ, 0xfc, !UPT ;  /* 0x000000060b067292 */ /* 0x004fc8000f8efcff */
[----:B------:R-:W-:Y:S01]  /*1b00*/  UISETP.NE.U32.AND UP0, UPT, UR6, URZ, UPT ;  /* 0x000000ff0600728c */ /* 0x000fe2000bf05070 */
[----:B-1----:R-:W-:-:S05]  /*1b10*/  @!P0 FFMA R3, R0, R2, R3 ;  /* 0x0000000200038223 */ /* 0x002fca0000000003 */
        /* <DEDUP_REMOVED lines=8> */
[----:B--2---:R-:W-:Y:S01]  /*1ba0*/  IMAD.MOV.U32 R6, RZ, RZ, RZ ;  /* 0x000000ffff067224 */ /* 0x004fe200078e00ff */
        /* <DEDUP_REMOVED lines=14> */
.L_x_22:
[----:B------:R-:W-:Y:S01]  /*1c90*/  IMAD.U32 R2, RZ, RZ, UR10 ;  /* 0x0000000aff027e24 */ /* 0x000fe2000f8e00ff */
[----:B------:R-:W-:Y:S02]  /*1ca0*/  MOV R0, UR11 ;  /* 0x0000000b00007c02 */ /* 0x000fe40008000f00 */
[----:B------:R-:W-:-:S07]  /*1cb0*/  MOV R6, 0x1cd0 ;  /* 0x00001cd000067802 */ /* 0x000fce0000000f00 */
[----:B01----:R-:W-:Y:S05]  /*1cc0*/  CALL.REL.NOINC `($__internal_0_$__cuda_sm20_rem_u64) ;  /* 0x0000000800f47944 */ /* 0x003fea0003c00000 */
[----:B------:R-:W-:-:S04]  /*1cd0*/  ISETP.NE.U32.AND P0, PT, R0, RZ, PT ;  /* 0x000000ff0000720c */ /* 0x000fc80003f05070 */
[----:B------:R-:W-:-:S13]  /*1ce0*/  ISETP.NE.AND.EX P0, PT, R2, RZ, PT, P0 ;  /* 0x000000ff0200720c */ /* 0x000fda0003f05300 */
.L_x_23:
        /* <DEDUP_REMOVED lines=31> */
.L_x_24:
[----:B------:R-:W-:Y:S01]  /*1ee0*/  IMAD.U32 R2, RZ, RZ, UR10 ;  /* 0x0000000aff027e24 */ /* 0x000fe2000f8e00ff */
[----:B------:R-:W-:Y:S01]  /*1ef0*/  MOV R6, 0x1f20 ;  /* 0x00001f2000067802 */ /* 0x000fe20000000f00 */
[----:B------:R-:W-:-:S07]  /*1f00*/  IMAD.U32 R0, RZ, RZ, UR11 ;  /* 0x0000000bff007e24 */ /* 0x000fce000f8e00ff */
[----:B01----:R-:W-:Y:S05]  /*1f10*/  CALL.REL.NOINC `($__internal_0_$__cuda_sm20_rem_u64) ;  /* 0x0000000800607944 */ /* 0x003fea0003c00000 */
[----:B------:R-:W-:-:S04]  /*1f20*/  ISETP.NE.U32.AND P0, PT, R0, RZ, PT ;  /* 0x000000ff0000720c */ /* 0x000fc80003f05070 */
[----:B------:R-:W-:-:S13]  /*1f30*/  ISETP.NE.AND.EX P0, PT, R2, RZ, PT, P0 ;  /* 0x000000ff0200720c */ /* 0x000fda0003f05300 */
.L_x_25:
[----:B------:R-:W-:-:S04]  /*1f40*/  UIADD3 UR5, UP0, UPT, UR5, 0x4, URZ ;  /* 0x0000000405057890 */ /* 0x000fc8000ff1e0ff */
[----:B------:R-:W-:Y:S01]  /*1f50*/  UIADD3.X UR4, UPT, UPT, URZ, UR4, URZ, UP0, !UPT ;  /* 0x00000004ff047290 */ /* 0x000fe200087fe4ff */
[----:B------:R-:W-:Y:S11]  /*1f60*/  @P0 BRA `(.L_x_17) ;  /* 0x0000000000100947 */ /* 0x000ff60003800000 */
[----:B------:R-:W1:Y:S04]  /*1f70*/  LDG.E R14, desc[UR12][R14.64+-0xc] ;  /* 0xfffff40c0e0e7981 */ /* 0x000e68000c1e1900 */
[----:B------:R-:W1:Y:S02]  /*1f80*/  LDG.E R16, desc[UR12][R16.64+0xc] ;  /* 0x00000c0c10107981 */ /* 0x000e64000c1e1900 */
[----:B-1----:R-:W-:-:S05]  /*1f90*/  FFMA R3, R14, R16, R3 ;  /* 0x000000100e037223 */ /* 0x002fca0000000003 */
[----:B------:R3:W-:Y:S02]  /*1fa0*/  STG.E desc[UR12][R8.64], R3 ;  /* 0x0000000308007986 */ /* 0x0007e4000c10190c */
.L_x_17:
[----:B------:R-:W-:-:S04]  /*1fb0*/  ISETP.NE.U32.AND P0, PT, RZ, UR7, PT ;  /* 0x00000007ff007c0c */ /* 0x000fc8000bf05070 */
[----:B------:R-:W-:-:S13]  /*1fc0*/  ISETP.NE.AND.EX P0, PT, RZ, RZ, PT, P0 ;  /* 0x000000ffff00720c */ /* 0x000fda0003f05300 */
[----:B------:R-:W-:Y:S05]  /*1fd0*/  @!P0 EXIT ;  /* 0x000000000000894d */ /* 0x000fea0003800000 */
[----:B------:R-:W-:-:S04]  /*1fe0*/  UISETP.NE.U32.AND UP0, UPT, UR7, 0x1, UPT ;  /* 0x000000010700788c */ /* 0x000fc8000bf05070 */
[----:B------:R-:W-:-:S09]  /*1ff0*/  UISETP.NE.AND.EX UP0, UPT, URZ, URZ, UPT, UP0 ;  /* 0x000000ffff00728c */ /* 0x000fd2000bf05300 */
[----:B------:R-:W-:Y:S05]  /*2000*/  BRA.U !UP0, `(.L_x_26) ;  /* 0x0000000508547547 */ /* 0x000fea000b800000 */
[----:B------:R-:W4:Y:S02]  /*2010*/  LDCU UR6, c[0x0][0x3ac] ;  /* 0x00007580ff0677ac */ /* 0x000f240008000800 */
[----:B----4-:R-:W-:-:S04]  /*2020*/  ULOP3.LUT UR6, UR4, UR6, URZ, 0xfc, !UPT ;  /* 0x0000000604067292 */ /* 0x010fc8000f8efcff */
[----:B------:R-:W-:-:S09]  /*2030*/  UISETP.NE.U32.AND UP0, UPT, UR6, URZ, UPT ;  /* 0x000000ff0600728c */ /* 0x000fd2000bf05070 */
[----:B------:R-:W-:Y:S05]  /*2040*/  BRA.U UP0, `(.L_x_27) ;  /* 0x0000000100547547 */ /* 0x000fea000b800000 */
[----:B------:R-:W4:Y:S02]  /*2050*/  LDC R0, c[0x0][0x3a8] ;  /* 0x0000ea00ff007b82 */ /* 0x000f240000000800 */
[----:B----4-:R-:W4:Y:S01]  /*2060*/  I2F.U32.RP R2, R0 ;  /* 0x0000000000027306 */ /* 0x010f220000209000 */
[----:B------:R-:W-:-:S07]  /*2070*/  ISETP.NE.U32.AND P1, PT, R0, RZ, PT ;  /* 0x000000ff0000720c */ /* 0x000fce0003f25070 */
[----:B----4-:R-:W4:Y:S02]  /*2080*/  MUFU.RCP R2, R2 ;  /* 0x0000000200027308 */ /* 0x010f240000001000 */
[----:B----4-:R-:W-:-:S06]  /*2090*/  VIADD R6, R2, 0xffffffe ;  /* 0x0ffffffe02067836 */ /* 0x010fcc0000000000 */
[----:B------:R4:W5:Y:S02]  /*20a0*/  F2I.FTZ.U32.TRUNC.NTZ R7, R6 ;  /* 0x0000000600077305 */ /* 0x000964000021f000 */
[----:B----4-:R-:W-:Y:S01]  /*20b0*/  IMAD.MOV.U32 R6, RZ, RZ, RZ ;  /* 0x000000ffff067224 */ /* 0x010fe200078e00ff */
[----:B-----5:R-:W-:-:S05]  /*20c0*/  IADD3 R11, PT, PT, RZ, -R7, RZ ;  /* 0x80000007ff0b7210 */ /* 0x020fca0007ffe0ff */
        /* <DEDUP_REMOVED lines=13> */
.L_x_27:
[----:B------:R-:W-:Y:S01]  /*21a0*/  MOV R2, UR5 ;  /* 0x0000000500027c02 */ /* 0x000fe20008000f00 */
[----:B------:R-:W-:Y:S01]  /*21b0*/  IMAD.U32 R0, RZ, RZ, UR4 ;  /* 0x00000004ff007e24 */ /* 0x000fe2000f8e00ff */
[----:B------:R-:W-:-:S07]  /*21c0*/  MOV R6, 0x21e0 ;  /* 0x000021e000067802 */ /* 0x000fce0000000f00 */
[----:B0123--:R-:W-:Y:S05]  /*21d0*/  CALL.REL.NOINC `($__internal_0_$__cuda_sm20_rem_u64) ;  /* 0x0000000400b07944 */ /* 0x00ffea0003c00000 */
[----:B------:R-:W-:-:S04]  /*21e0*/  ISETP.NE.U32.AND P0, PT, R0, RZ, PT ;  /* 0x000000ff0000720c */ /* 0x000fc80003f05070 */
[----:B------:R-:W-:-:S13]  /*21f0*/  ISETP.NE.AND.EX P0, PT, R2, RZ, PT, P0 ;  /* 0x000000ff0200720c */ /* 0x000fda0003f05300 */
.L_x_28:
[----:B------:R-:W4:Y:S01]  /*2200*/  LDCU.64 UR6, c[0x0][0x380] ;  /* 0x00007000ff0677ac */ /* 0x000f220008000a00 */
[----:B------:R-:W-:Y:S01]  /*2210*/  IADD3 R0, P1, PT, R5, -UR5, RZ ;  /* 0x8000000505007c10 */ /* 0x000fe2000ff3e0ff */
[----:B------:R-:W5:Y:S03]  /*2220*/  LDCU.64 UR10, c[0x0][0x390] ;  /* 0x00007200ff0a77ac */ /* 0x000f660008000a00 */
[----:B------:R-:W-:Y:S01]  /*2230*/  IADD3.X R7, PT, PT, R4, ~UR4, RZ, P1, !PT ;  /* 0x8000000404077c10 */ /* 0x000fe20008ffe4ff */
[----:B----4-:R-:W-:-:S04]  /*2240*/  ULEA UR6, UP0, UR5, UR6, 0x2 ;  /* 0x0000000605067291 */ /* 0x010fc8000f8010ff */
[----:B------:R-:W-:Y:S01]  /*2250*/  ULEA.HI.X UR7, UR5, UR7, UR4, 0x2, UP0 ;  /* 0x0000000705077291 */ /* 0x000fe200080f1404 */
[----:B-----5:R-:W-:Y:S01]  /*2260*/  LEA R14, P1, R0, UR10, 0x2 ;  /* 0x0000000a000e7c11 */ /* 0x020fe2000f8210ff */
[----:B------:R-:W-:-:S03]  /*2270*/  IMAD.U32 R16, RZ, RZ, UR6 ;  /* 0x00000006ff107e24 */ /* 0x000fc6000f8e00ff */
[----:B------:R-:W-:Y:S01]  /*2280*/  LEA.HI.X R15, R0, UR11, R7, 0x2, P1 ;  /* 0x0000000b000f7c11 */ /* 0x000fe200088f1407 */
[----:B------:R-:W-:Y:S01]  /*2290*/  IMAD.U32 R17, RZ, RZ, UR7 ;  /* 0x00000007ff117e24 */ /* 0x000fe2000f8e00ff */
[----:B------:R-:W4:Y:S03]  /*22a0*/  LDCU UR6, c[0x0][0x3ac] ;  /* 0x00007580ff0677ac */ /* 0x000f260008000800 */
[----:B------:R-:W1:Y:S04]  /*22b0*/  @!P0 LDG.E R0, desc[UR12][R14.64] ;  /* 0x0000000c0e008981 */ /* 0x000e68000c1e1900 */
[----:B------:R-:W1:Y:S01]  /*22c0*/  @!P0 LDG.E R2, desc[UR12][R16.64] ;  /* 0x0000000c10028981 */ /* 0x000e62000c1e1900 */
[----:B------:R-:W-:-:S04]  /*22d0*/  UIADD3 UR7, UP0, UPT, UR5, 0x1, URZ ;  /* 0x0000000105077890 */ /* 0x000fc8000ff1e0ff */
[----:B------:R-:W-:-:S04]  /*22e0*/  UIADD3.X UR10, UPT, UPT, URZ, UR4, URZ, UP0, !UPT ;  /* 0x00000004ff0a7290 */ /* 0x000fc800087fe4ff */
[----:B----4-:R-:W-:-:S04]  /*22f0*/  ULOP3.LUT UR6, UR10, UR6, URZ, 0xfc, !UPT ;  /* 0x000000060a067292 */ /* 0x010fc8000f8efcff */
[----:B------:R-:W-:Y:S01]  /*2300*/  UISETP.NE.U32.AND UP0, UPT, UR6, URZ, UPT ;  /* 0x000000ff0600728c */ /* 0x000fe2000bf05070 */
[----:B-123--:R-:W-:-:S05]  /*2310*/  @!P0 FFMA R3, R0, R2, R3 ;  /* 0x0000000200038223 */ /* 0x00efca0000000003 */
        /* <DEDUP_REMOVED lines=23> */
.L_x_29:
[----:B------:R-:W-:Y:S01]  /*2490*/  MOV R2, UR7 ;  /* 0x0000000700027c02 */ /* 0x000fe20008000f00 */
[----:B------:R-:W-:Y:S01]  /*24a0*/  IMAD.U32 R0, RZ, RZ, UR10 ;  /* 0x0000000aff007e24 */ /* 0x000fe2000f8e00ff */
[----:B------:R-:W-:-:S07]  /*24b0*/  MOV R6, 0x24d0 ;  /* 0x000024d000067802 */ /* 0x000fce0000000f00 */
[----:B01----:R-:W-:Y:S05]  /*24c0*/  CALL.REL.NOINC `($__internal_0_$__cuda_sm20_rem_u64) ;  /* 0x0000000000f47944 */ /* 0x003fea0003c00000 */
[----:B------:R-:W-:-:S04]  /*24d0*/  ISETP.NE.U32.AND P0, PT, R0, RZ, PT ;  /* 0x000000ff0000720c */ /* 0x000fc80003f05070 */
[----:B------:R-:W-:-:S13]  /*24e0*/  ISETP.NE.AND.EX P0, PT, R2, RZ, PT, P0 ;  /* 0x000000ff0200720c */ /* 0x000fda0003f05300 */
.L_x_30:
[----:B------:R-:W-:-:S04]  /*24f0*/  UIADD3 UR5, UP0, UPT, UR5, 0x2, URZ ;  /* 0x0000000205057890 */ /* 0x000fc8000ff1e0ff */
[----:B------:R-:W-:Y:S01]  /*2500*/  UIADD3.X UR4, UPT, UPT, URZ, UR4, URZ, UP0, !UPT ;  /* 0x00000004ff047290 */ /* 0x000fe200087fe4ff */
[----:B------:R-:W-:Y:S11]  /*2510*/  @P0 BRA `(.L_x_26) ;  /* 0x0000000000100947 */ /* 0x000ff60003800000 */
[----:B------:R-:W1:Y:S04]  /*2520*/  LDG.E R14, desc[UR12][R14.64+-0x4] ;  /* 0xfffffc0c0e0e7981 */ /* 0x000e68000c1e1900 */
[----:B------:R-:W1:Y:S02]  /*2530*/  LDG.E R16, desc[UR12][R16.64+0x4] ;  /* 0x0000040c10107981 */ /* 0x000e64000c1e1900 */
[----:B-1----:R-:W-:-:S05]  /*2540*/  FFMA R3, R14, R16, R3 ;  /* 0x000000100e037223 */ /* 0x002fca0000000003 */
[----:B------:R4:W-:Y:S02]  /*2550*/  STG.E desc[UR12][R8.64], R3 ;  /* 0x0000000308007986 */ /* 0x0009e4000c10190c */
.L_x_26:
[----:B------:R-:W5:Y:S02]  /*2560*/  LDC R0, c[0x0][0x388] ;  /* 0x0000e200ff007b82 */ /* 0x000f640000000800 */
[----:B-----5:R-:W-:-:S04]  /*2570*/  LOP3.LUT R0, R0, 0x1, RZ, 0xc0, !PT ;  /* 0x0000000100007812 */ /* 0x020fc800078ec0ff */
[----:B------:R-:W-:-:S04]  /*2580*/  ISETP.NE.U32.AND P0, PT, R0, 0x1, PT ;  /* 0x000000010000780c */ /* 0x000fc80003f05070 */
[----:B------:R-:W-:-:S13]  /*2590*/  ISETP.NE.U32.AND.EX P0, PT, RZ, RZ, PT, P0 ;  /* 0x000000ffff00720c */ /* 0x000fda0003f05100 */
[----:B------:R-:W-:Y:S05]  /*25a0*/  @P0 EXIT ;  /* 0x000000000000094d */ /* 0x000fea0003800000 */
[----:B------:R-:W5:Y:S02]  /*25b0*/  LDCU UR6, c[0x0][0x3ac] ;  /* 0x00007580ff0677ac */ /* 0x000f640008000800 */
[----:B-----5:R-:W-:-:S04]  /*25c0*/  ULOP3.LUT UR6, UR4, UR6, URZ, 0xfc, !UPT ;  /* 0x0000000604067292 */ /* 0x020fc8000f8efcff */
[----:B------:R-:W-:-:S09]  /*25d0*/  UISETP.NE.U32.AND UP0, UPT, UR6, URZ, UPT ;  /* 0x000000ff0600728c */ /* 0x000fd2000bf05070 */
[----:B------:R-:W-:Y:S05]  /*25e0*/  BRA.U UP0, `(.L_x_31) ;  /* 0x0000000100547547 */ /* 0x000fea000b800000 */
[----:B------:R-:W5:Y:S02]  /*25f0*/  LDC R11, c[0x0][0x3a8] ;  /* 0x0000ea00ff0b7b82 */ /* 0x000f640000000800 */
[----:B-----5:R-:W5:Y:S01]  /*2600*/  I2F.U32.RP R2, R11 ;  /* 0x0000000b00027306 */ /* 0x020f620000209000 */
[----:B------:R-:W-:-:S07]  /*2610*/  ISETP.NE.U32.AND P1, PT, R11, RZ, PT ;  /* 0x000000ff0b00720c */ /* 0x000fce0003f25070 */
[----:B-----5:R-:W5:Y:S02]  /*2620*/  MUFU.RCP R2, R2 ;  /* 0x0000000200027308 */ /* 0x020f640000001000 */
[----:B-----5:R-:W-:-:S06]  /*2630*/  VIADD R6, R2, 0xffffffe ;  /* 0x0ffffffe02067836 */ /* 0x020fcc0000000000 */
[----:B------:R5:W0:Y:S02]  /*2640*/  F2I.FTZ.U32.TRUNC.NTZ R7, R6 ;  /* 0x0000000600077305 */ /* 0x000a24000021f000 */
[----:B-----5:R-:W-:Y:S02]  /*2650*/  IMAD.MOV.U32 R6, RZ, RZ, RZ ;  /* 0x000000ffff067224 */ /* 0x020fe400078e00ff */
[----:B0-----:R-:W-:-:S04]  /*2660*/  IMAD.MOV R0, RZ, RZ, -R7 ;  /* 0x000000ffff007224 */ /* 0x001fc800078e0a07 */
        /* <DEDUP_REMOVED lines=13> */
.L_x_31:
[----:B------:R-:W-:Y:S01]  /*2740*/  IMAD.U32 R2, RZ, RZ, UR5 ;  /* 0x00000005ff027e24 */ /* 0x000fe2000f8e00ff */
[----:B------:R-:W-:Y:S01]  /*2750*/  MOV R6, 0x2780 ;  /* 0x0000278000067802 */ /* 0x000fe20000000f00 */
[----:B------:R-:W-:-:S07]  /*2760*/  IMAD.U32 R0, RZ, RZ, UR4 ;  /* 0x00000004ff007e24 */ /* 0x000fce000f8e00ff */
[----:B01234-:R-:W-:Y:S05]  /*2770*/  CALL.REL.NOINC `($__internal_0_$__cuda_sm20_rem_u64) ;  /* 0x0000000000487944 */ /* 0x01ffea0003c00000 */
[----:B------:R-:W-:-:S04]  /*2780*/  ISETP.NE.U32.AND P0, PT, R0, RZ, PT ;  /* 0x000000ff0000720c */ /* 0x000fc80003f05070 */
[----:B------:R-:W-:-:S13]  /*2790*/  ISETP.NE.AND.EX P0, PT, R2, RZ, PT, P0 ;  /* 0x000000ff0200720c */ /* 0x000fda0003f05300 */
.L_x_32:
[----:B------:R-:W-:Y:S05]  /*27a0*/  @P0 EXIT ;  /* 0x000000000000094d */ /* 0x000fea0003800000 */
[----:B------:R-:W0:Y:S01]  /*27b0*/  LDCU.64 UR6, c[0x0][0x380] ;  /* 0x00007000ff0677ac */ /* 0x000e220008000a00 */
[----:B------:R-:W-:Y:S01]  /*27c0*/  IADD3 R5, P0, PT, R5, -UR5, RZ ;  /* 0x8000000505057c10 */ /* 0x000fe2000ff1e0ff */
[----:B------:R-:W5:Y:S03]  /*27d0*/  LDCU.64 UR8, c[0x0][0x390] ;  /* 0x00007200ff0877ac */ /* 0x000f660008000a00 */
[----:B------:R-:W-:Y:S01]  /*27e0*/  IADD3.X R0, PT, PT, R4, ~UR4, RZ, P0, !PT ;  /* 0x8000000404007c10 */ /* 0x000fe200087fe4ff */
[----:B0-----:R-:W-:-:S04]  /*27f0*/  ULEA UR6, UP0, UR5, UR6, 0x2 ;  /* 0x0000000605067291 */ /* 0x001fc8000f8010ff */
[----:B------:R-:W-:Y:S01]  /*2800*/  ULEA.HI.X UR7, UR5, UR7, UR4, 0x2, UP0 ;  /* 0x0000000705077291 */ /* 0x000fe200080f1404 */
[C---:B-----5:R-:W-:Y:S02]  /*2810*/  LEA R4, P0, R5.reuse, UR8, 0x2 ;  /* 0x0000000805047c11 */ /* 0x060fe4000f8010ff */
[----:B------:R-:W-:Y:S02]  /*2820*/  MOV R6, UR6 ;  /* 0x0000000600067c02 */ /* 0x000fe40008000f00 */
[----:B------:R-:W-:Y:S01]  /*2830*/  LEA.HI.X R5, R5, UR9, R0, 0x2, P0 ;  /* 0x0000000905057c11 */ /* 0x000fe200080f1400 */
[----:B------:R-:W-:-:S04]  /*2840*/  IMAD.U32 R7, RZ, RZ, UR7 ;  /* 0x00000007ff077e24 */ /* 0x000fc8000f8e00ff */
[----:B------:R-:W1:Y:S04]  /*2850*/  LDG.E R4, desc[UR12][R4.64] ;  /* 0x0000000c04047981 */ /* 0x000e68000c1e1900 */
[----:B------:R-:W1:Y:S02]  /*2860*/  LDG.E R6, desc[UR12][R6.64] ;  /* 0x0000000c06067981 */ /* 0x000e64000c1e1900 */
[----:B-1234-:R-:W-:-:S05]  /*2870*/  FFMA R3, R4, R6, R3 ;  /* 0x0000000604037223 */ /* 0x01efca0000000003 */
[----:B------:R-:W-:Y:S01]  /*2880*/  STG.E desc[UR12][R8.64], R3 ;  /* 0x0000000308007986 */ /* 0x000fe2000c10190c */
[----:B------:R-:W-:Y:S05]  /*2890*/  EXIT ;  /* 0x000000000000794d */ /* 0x000fea0003800000 */
        .weak           $__internal_0_$__cuda_sm20_rem_u64
        .type           $__internal_0_$__cuda_sm20_rem_u64,@function
        .size           $__internal_0_$__cuda_sm20_rem_u64,(.L_x_34 - $__internal_0_$__cuda_sm20_rem_u64)
$__internal_0_$__cuda_sm20_rem_u64:
[----:B------:R-:W0:Y:S08]  /*28a0*/  I2F.U64.RP R18, UR8 ;  /* 0x0000000800127d12 */ /* 0x000e300008309000 */
[----:B0-----:R-:W0:Y:S02]  /*28b0*/  MUFU.RCP R18, R18 ;  /* 0x0000001200127308 */ /* 0x001e240000001000 */
[----:B0-----:R-:W-:-:S06]  /*28c0*/  VIADD R11, R18, 0x1ffffffe ;  /* 0x1ffffffe120b7836 */ /* 0x001fcc0000000000 */
[----:B------:R-:W0:Y:S02]  /*28d0*/  F2I.U64.TRUNC R10, R11 ;  /* 0x0000000b000a7311 */ /* 0x000e24000020d800 */
[----:B0-----:R-:W-:-:S04]  /*28e0*/  IMAD.WIDE.U32 R12, R10, UR8, RZ ;  /* 0x000000080a0c7c25 */ /* 0x001fc8000f8e00ff */
[----:B------:R-:W-:Y:S01]  /*28f0*/  IMAD R13, R10, UR9, R13 ;  /* 0x000000090a0d7c24 */ /* 0x000fe2000f8e020d */
[----:B------:R-:W-:-:S03]  /*2900*/  IADD3 R21, P0, PT, RZ, -R12, RZ ;  /* 0x8000000cff157210 */ /* 0x000fc60007f1e0ff */
[----:B------:R-:W-:Y:S02]  /*2910*/  IMAD R13, R11, UR8, R13 ;  /* 0x000000080b0d7c24 */ /* 0x000fe4000f8e020d */
[----:B------:R-:W-:-:S04]  /*2920*/  IMAD.HI.U32 R12, R10, R21, RZ ;  /* 0x000000150a0c7227 */ /* 0x000fc800078e00ff */
[----:B------:R-:W-:Y:S02]  /*2930*/  IMAD.X R19, RZ, RZ, ~R13, P0 ;  /* 0x000000ffff137224 */ /* 0x000fe400000e0e0d */
[----:B------:R-:W-:Y:S02]  /*2940*/  IMAD.MOV.U32 R13, RZ, RZ, R10 ;  /* 0x000000ffff0d7224 */ /* 0x000fe400078e000a */
[----:B------:R-:W-:-:S04]  /*2950*/  IMAD.WIDE.U32 R12, P0, R10, R19, R12 ;  /* 0x000000130a0c7225 */ /* 0x000fc8000780000c */
[C---:B------:R-:W-:Y:S02]  /*2960*/  IMAD R10, R11.reuse, R19, RZ ;  /* 0x000000130b0a7224 */ /* 0x040fe400078e02ff */
[----:B------:R-:W-:-:S04]  /*2970*/  IMAD.HI.U32 R13, P1, R11, R21, R12 ;  /* 0x000000150b0d7227 */ /* 0x000fc8000782000c */
[----:B------:R-:W-:Y:S01]  /*2980*/  IMAD.HI.U32 R19, R11, R19, RZ ;  /* 0x000000130b137227 */ /* 0x000fe200078e00ff */
[----:B------:R-:W-:-:S04]  /*2990*/  IADD3 R13, P2, PT, R10, R13, RZ ;  /* 0x0000000d0a0d7210 */ /* 0x000fc80007f5e0ff */
[----:B------:R-:W-:Y:S01]  /*29a0*/  IADD3.X R19, PT, PT, R19, R11, RZ, P0, !PT ;  /* 0x0000000b13137210 */ /* 0x000fe200007fe4ff */
[----:B------:R-:W-:-:S03]  /*29b0*/  IMAD.WIDE.U32 R10, R13, UR8, RZ ;  /* 0x000000080d0a7c25 */ /* 0x000fc6000f8e00ff */
[----:B------:R-:W-:Y:S01]  /*29c0*/  IADD3.X R19, PT, PT, RZ, RZ, R19, P2, P1 ;  /* 0x000000ffff137210 */ /* 0x000fe200017e2413 */
[----:B------:R-:W-:Y:S01]  /*29d0*/  IMAD R12, R13, UR9, R11 ;  /* 0x000000090d0c7c24 */ /* 0x000fe2000f8e020b */
[----:B------:R-:W-:-:S03]  /*29e0*/  IADD3 R11, P0, PT, RZ, -R10, RZ ;  /* 0x8000000aff0b7210 */ /* 0x000fc60007f1e0ff */
[----:B------:R-:W-:Y:S02]  /*29f0*/  IMAD R10, R19, UR8, R12 ;  /* 0x00000008130a7c24 */ /* 0x000fe4000f8e020c */
[----:B------:R-:W-:-:S04]  /*2a00*/  IMAD.HI.U32 R12, R13, R11, RZ ;  /* 0x0000000b0d0c7227 */ /* 0x000fc800078e00ff */
[----:B------:R-:W-:-:S04]  /*2a10*/  IMAD.X R10, RZ, RZ, ~R10, P0 ;  /* 0x000000ffff0a7224 */ /* 0x000fc800000e0e0a */
[----:B------:R-:W-:-:S04]  /*2a20*/  IMAD.WIDE.U32 R12, P0, R13, R10, R12 ;  /* 0x0000000a0d0c7225 */ /* 0x000fc8000780000c */
[C---:B------:R-:W-:Y:S02]  /*2a30*/  IMAD R18, R19.reuse, R10, RZ ;  /* 0x0000000a13127224 */ /* 0x040fe400078e02ff */
[----:B------:R-:W-:-:S04]  /*2a40*/  IMAD.HI.U32 R13, P1, R19, R11, R12 ;  /* 0x0000000b130d7227 */ /* 0x000fc8000782000c */
[----:B------:R-:W-:Y:S01]  /*2a50*/  IMAD.HI.U32 R10, R19, R10, RZ ;  /* 0x0000000a130a7227 */ /* 0x000fe200078e00ff */
[----:B------:R-:W-:-:S03]  /*2a60*/  IADD3 R13, P2, PT, R18, R13, RZ ;  /* 0x0000000d120d7210 */ /* 0x000fc60007f5e0ff */
[----:B------:R-:W-:Y:S02]  /*2a70*/  IMAD.X R19, R10, 0x1, R19, P0 ;  /* 0x000000010a137824 */ /* 0x000fe400000e0613 */
[----:B------:R-:W-:-:S03]  /*2a80*/  IMAD.HI.U32 R10, R13, R2, RZ ;  /* 0x000000020d0a7227 */ /* 0x000fc600078e00ff */
[----:B------:R-:W-:Y:S01]  /*2a90*/  IADD3.X R19, PT, PT, RZ, RZ, R19, P2, P1 ;  /* 0x000000ffff137210 */ /* 0x000fe200017e2413 */
[----:B------:R-:W-:Y:S02]  /*2aa0*/  IMAD.MOV.U32 R11, RZ, RZ, RZ ;  /* 0x000000ffff0b7224 */ /* 0x000fe400078e00ff */
[----:B------:R-:W-:-:S04]  /*2ab0*/  IMAD.WIDE.U32 R10, R13, R0, R10 ;  /* 0x000000000d0a7225 */ /* 0x000fc800078e000a */
[C---:B------:R-:W-:Y:S02]  /*2ac0*/  IMAD R13, R19.reuse, R0, RZ ;  /* 0x00000000130d7224 */ /* 0x040fe400078e02ff */
[----:B------:R-:W-:-:S04]  /*2ad0*/  IMAD.HI.U32 R10, P0, R19, R2, R10 ;  /* 0x00000002130a7227 */ /* 0x000fc8000780000a */
[----:B------:R-:W-:Y:S01]  /*2ae0*/  IMAD.HI.U32 R12, R19, R0, RZ ;  /* 0x00000000130c7227 */ /* 0x000fe200078e00ff */
[----:B------:R-:W-:-:S03]  /*2af0*/  IADD3 R13, P1, PT, R13, R10, RZ ;  /* 0x0000000a0d0d7210 */ /* 0x000fc60007f3e0ff */
[----:B------:R-:W-:Y:S02]  /*2b00*/  IMAD.X R12, RZ, RZ, R12, P0 ;  /* 0x000000ffff0c7224 */ /* 0x000fe400000e060c */
[----:B------:R-:W-:-:S03]  /*2b10*/  IMAD.WIDE.U32 R10, R13, UR8, RZ ;  /* 0x000000080d0a7c25 */ /* 0x000fc6000f8e00ff */
[----:B------:R-:W-:Y:S01]  /*2b20*/  IADD3.X R12, PT, PT, RZ, R12, RZ, P1, !PT ;  /* 0x0000000cff0c7210 */ /* 0x000fe20000ffe4ff */
[----:B------:R-:W-:Y:S01]  /*2b30*/  IMAD R13, R13, UR9, R11 ;  /* 0x000000090d0d7c24 */ /* 0x000fe2000f8e020b */
[----:B------:R-:W-:Y:S01]  /*2b40*/  IADD3 R2, P1, PT, -R10, R2, RZ ;  /* 0x000000020a027210 */ /* 0x000fe20007f3e1ff */
[----:B------:R-:W-:Y:S02]  /*2b50*/  IMAD.MOV.U32 R10, RZ, RZ, R6 ;  /* 0x000000ffff0a7224 */ /* 0x000fe400078e0006 */
[----:B------:R-:W-:Y:S01]  /*2b60*/  IMAD R13, R12, UR8, R13 ;  /* 0x000000080c0d7c24 */ /* 0x000fe2000f8e020d */
[----:B------:R-:W-:-:S03]  /*2b70*/  ISETP.GE.U32.AND P0, PT, R2, UR8, PT ;  /* 0x0000000802007c0c */ /* 0x000fc6000bf06070 */
[----:B------:R-:W-:Y:S01]  /*2b80*/  IMAD.X R0, R0, 0x1, ~R13, P1 ;  /* 0x0000000100007824 */ /* 0x000fe200008e0e0d */
[----:B------:R-:W-:-:S04]  /*2b90*/  IADD3 R11, P1, PT, R2, -UR8, RZ ;  /* 0x80000008020b7c10 */ /* 0x000fc8000ff3e0ff */
[C---:B------:R-:W-:Y:S02]  /*2ba0*/  ISETP.GE.U32.AND.EX P0, PT, R0.reuse, UR9, PT, P0 ;  /* 0x0000000900007c0c */ /* 0x040fe4000bf06100 */
[----:B------:R-:W-:Y:S02]  /*2bb0*/  IADD3.X R13, PT, PT, R0, ~UR9, RZ, P1, !PT ;  /* 0x80000009000d7c10 */ /* 0x000fe40008ffe4ff */
[----:B------:R-:W-:Y:S02]  /*2bc0*/  SEL R11, R11, R2, P0 ;  /* 0x000000020b0b7207 */ /* 0x000fe40000000000 */
[----:B------:R-:W-:Y:S02]  /*2bd0*/  SEL R13, R13, R0, P0 ;  /* 0x000000000d0d7207 */ /* 0x000fe40000000000 */
[C---:B------:R-:W-:Y:S02]  /*2be0*/  ISETP.GE.U32.AND P0, PT, R11.reuse, UR8, PT ;  /* 0x000000080b007c0c */ /* 0x040fe4000bf06070 */
[----:B------:R-:W-:-:S02]  /*2bf0*/  IADD3 R0, P2, PT, R11, -UR8, RZ ;  /* 0x800000080b007c10 */ /* 0x000fc4000ff5e0ff */
[C---:B------:R-:W-:Y:S02]  /*2c00*/  ISETP.GE.U32.AND.EX P0, PT, R13.reuse, UR9, PT, P0 ;  /* 0x000000090d007c0c */ /* 0x040fe4000bf06100 */
[----:B------:R-:W-:Y:S02]  /*2c10*/  ISETP.NE.U32.AND P1, PT, RZ, UR8, PT ;  /* 0x00000008ff007c0c */ /* 0x000fe4000bf25070 */
[----:B------:R-:W-:Y:S02]  /*2c20*/  IADD3.X R2, PT, PT, R13, ~UR9, RZ, P2, !PT ;  /* 0x800000090d027c10 */ /* 0x000fe400097fe4ff */
[----:B------:R-:W-:Y:S01]  /*2c30*/  SEL R0, R0, R11, P0 ;  /* 0x0000000b00007207 */ /* 0x000fe20000000000 */
[----:B------:R-:W-:Y:S01]  /*2c40*/  IMAD.MOV.U32 R11, RZ, RZ, 0x0 ;  /* 0x00000000ff0b7424 */ /* 0x000fe200078e00ff */
[----:B------:R-:W-:Y:S02]  /*2c50*/  ISETP.NE.AND.EX P1, PT, RZ, UR9, PT, P1 ;  /* 0x00000009ff007c0c */ /* 0x000fe4000bf25310 */
[----:B------:R-:W-:-:S02]  /*2c60*/  SEL R2, R2, R13, P0 ;  /* 0x0000000d02027207 */ /* 0x000fc40000000000 */
[----:B------:R-:W-:Y:S02]  /*2c70*/  SEL R0, R0, 0xffffffff, P1 ;  /* 0xffffffff00007807 */ /* 0x000fe40000800000 */
[----:B------:R-:W-:Y:S01]  /*2c80*/  SEL R2, R2, 0xffffffff, P1 ;  /* 0xffffffff02027807 */ /* 0x000fe20000800000 */
[----:B------:R-:W-:Y:S06]  /*2c90*/  RET.REL.NODEC R10 `(_Z8convolvePfmS_mS_m) ;  /* 0xffffffd00ad87950 */ /* 0x000fec0003c3ffff */
.L_x_33:
[----:B------:R-:W-:-:S00]  /*2ca0*/  BRA `(.L_x_33) ;  /* 0xfffffffc00fc7947 */ /* 0x000fc0000383ffff */
[----:B------:R-:W-:-:S00]  /*2cb0*/  NOP ;  /* 0x0000000000007918 */ /* 0x000fc00000000000 */
        /* <DEDUP_REMOVED lines=12> */
.L_x_34:


//--------------------- .nv.shared.reserved.0     --------------------------
	.section	.nv.shared.reserved.0,"aw",@nobits
	.weak		__nv_reservedSMEM_offset_0_alias
	.size		__nv_reservedSMEM_offset_0_alias, 0, 64
	.other		__nv_reservedSMEM_offset_0_alias,@"STO_CUDA_RESERVED_SHARED STV_DEFAULT"
__nv_reservedSMEM_offset_0_alias:
	.zero		0
	.zero		64


//--------------------- .nv.constant0._Z8convolvePfmS_mS_m --------------------------
	.section	.nv.constant0._Z8convolvePfmS_mS_m,"a",@progbits
	.sectionflags	@""
	.align	4
.nv.constant0._Z8convolvePfmS_mS_m:
	.zero		944


//--------------------- SYMBOLS --------------------------

	.type		.nv.reservedSmem.offset0,@object
	.size		.nv.reservedSmem.offset0,0x4
